//
// Generated by NVIDIA NVVM Compiler
//
// Compiler Build ID: CL-36424714
// Cuda compilation tools, release 13.0, V13.0.88
// Based on NVVM 20.0.0
//

.version 9.0
.target sm_100
.address_size 64

	// .globl	_Z13kernel_launchPPcS0_PPPiPS0_S1_S0_ii
.extern .func  (.param .b32 func_retval0) vprintf
(
	.param .b64 vprintf_param_0,
	.param .b64 vprintf_param_1
)
;
.global .align 1 .b8 $str[53] = {91, 68, 73, 65, 71, 32, 73, 68, 88, 32, 37, 100, 93, 32, 91, 66, 76, 32, 37, 100, 93, 91, 84, 72, 32, 37, 100, 93, 32, 115, 116, 97, 114, 116, 95, 120, 61, 37, 100, 59, 32, 115, 116, 97, 114, 116, 95, 121, 61, 37, 100, 10};

.visible .entry _Z13kernel_launchPPcS0_PPPiPS0_S1_S0_ii(
	.param .u64 .ptr .align 1 _Z13kernel_launchPPcS0_PPPiPS0_S1_S0_ii_param_0,
	.param .u64 .ptr .align 1 _Z13kernel_launchPPcS0_PPPiPS0_S1_S0_ii_param_1,
	.param .u64 .ptr .align 1 _Z13kernel_launchPPcS0_PPPiPS0_S1_S0_ii_param_2,
	.param .u64 .ptr .align 1 _Z13kernel_launchPPcS0_PPPiPS0_S1_S0_ii_param_3,
	.param .u64 .ptr .align 1 _Z13kernel_launchPPcS0_PPPiPS0_S1_S0_ii_param_4,
	.param .u64 .ptr .align 1 _Z13kernel_launchPPcS0_PPPiPS0_S1_S0_ii_param_5,
	.param .u32 _Z13kernel_launchPPcS0_PPPiPS0_S1_S0_ii_param_6,
	.param .u32 _Z13kernel_launchPPcS0_PPPiPS0_S1_S0_ii_param_7
)
{
	.local .align 8 .b8 	__local_depot0[24];
	.reg .b64 	%SP;
	.reg .b64 	%SPL;
	.reg .pred 	%p<48>;
	.reg .b16 	%rs<23>;
	.reg .b32 	%r<82>;
	.reg .b64 	%rd<338>;

	mov.u64 	%SPL, __local_depot0;
	cvta.local.u64 	%SP, %SPL;
	ld.param.u64 	%rd9, [_Z13kernel_launchPPcS0_PPPiPS0_S1_S0_ii_param_0];
	ld.param.u64 	%rd10, [_Z13kernel_launchPPcS0_PPPiPS0_S1_S0_ii_param_1];
	ld.param.u64 	%rd11, [_Z13kernel_launchPPcS0_PPPiPS0_S1_S0_ii_param_2];
	ld.param.u64 	%rd12, [_Z13kernel_launchPPcS0_PPPiPS0_S1_S0_ii_param_3];
	ld.param.u32 	%r35, [_Z13kernel_launchPPcS0_PPPiPS0_S1_S0_ii_param_6];
	ld.param.u32 	%r34, [_Z13kernel_launchPPcS0_PPPiPS0_S1_S0_ii_param_7];
	cvta.to.global.u64 	%rd1, %rd12;
	cvta.to.global.u64 	%rd2, %rd11;
	mov.u32 	%r36, %ctaid.x;
	div.s32 	%r1, %r36, %r35;
	rem.u32 	%r2, %r36, %r35;
	mov.u32 	%r3, %tid.x;
	div.s32 	%r37, %r2, %r34;
	mul.lo.s32 	%r38, %r37, %r34;
	sub.s32 	%r39, %r2, %r38;
	mov.u32 	%r40, %ntid.x;
	mul.lo.s32 	%r4, %r39, %r40;
	mul.lo.s32 	%r5, %r37, %r40;
	or.b32  	%r41, %r2, %r3;
	setp.ne.s32 	%p1, %r41, 0;
	@%p1 bra 	$L__BB0_2;
	mul.wide.s32 	%rd13, %r1, 8;
	add.s64 	%rd14, %rd1, %rd13;
	add.s64 	%rd15, %rd2, %rd13;
	ld.global.u64 	%rd16, [%rd14];
	ld.u64 	%rd17, [%rd16];
	mov.b16 	%rs16, 0;
	st.u8 	[%rd17], %rs16;
	ld.global.u64 	%rd18, [%rd15];
	ld.u64 	%rd19, [%rd18];
	mov.b32 	%r42, 0;
	st.u32 	[%rd19], %r42;
	ld.global.u64 	%rd20, [%rd14];
	ld.u64 	%rd21, [%rd20];
	st.u8 	[%rd21], %rs16;
	ld.global.u64 	%rd22, [%rd15];
	ld.u64 	%rd23, [%rd22];
	st.u32 	[%rd23], %r42;
	ld.global.u64 	%rd24, [%rd14];
	ld.u64 	%rd25, [%rd24];
	st.u8 	[%rd25+1], %rs16;
	ld.global.u64 	%rd26, [%rd15];
	ld.u64 	%rd27, [%rd26];
	st.u32 	[%rd27+4], %r42;
	ld.global.u64 	%rd28, [%rd14];
	ld.u64 	%rd29, [%rd28+8];
	st.u8 	[%rd29], %rs16;
	ld.global.u64 	%rd30, [%rd15];
	ld.u64 	%rd31, [%rd30+8];
	st.u32 	[%rd31], %r42;
	ld.global.u64 	%rd32, [%rd14];
	ld.u64 	%rd33, [%rd32];
	st.u8 	[%rd33+2], %rs16;
	ld.global.u64 	%rd34, [%rd15];
	ld.u64 	%rd35, [%rd34];
	st.u32 	[%rd35+8], %r42;
	ld.global.u64 	%rd36, [%rd14];
	ld.u64 	%rd37, [%rd36+16];
	st.u8 	[%rd37], %rs16;
	ld.global.u64 	%rd38, [%rd15];
	ld.u64 	%rd39, [%rd38+16];
	st.u32 	[%rd39], %r42;
	ld.global.u64 	%rd40, [%rd14];
	ld.u64 	%rd41, [%rd40];
	st.u8 	[%rd41+3], %rs16;
	ld.global.u64 	%rd42, [%rd15];
	ld.u64 	%rd43, [%rd42];
	st.u32 	[%rd43+12], %r42;
	ld.global.u64 	%rd44, [%rd14];
	ld.u64 	%rd45, [%rd44+24];
	st.u8 	[%rd45], %rs16;
	ld.global.u64 	%rd46, [%rd15];
	ld.u64 	%rd47, [%rd46+24];
	st.u32 	[%rd47], %r42;
	ld.global.u64 	%rd48, [%rd14];
	ld.u64 	%rd49, [%rd48];
	st.u8 	[%rd49+4], %rs16;
	ld.global.u64 	%rd50, [%rd15];
	ld.u64 	%rd51, [%rd50];
	st.u32 	[%rd51+16], %r42;
	ld.global.u64 	%rd52, [%rd14];
	ld.u64 	%rd53, [%rd52+32];
	st.u8 	[%rd53], %rs16;
	ld.global.u64 	%rd54, [%rd15];
	ld.u64 	%rd55, [%rd54+32];
	st.u32 	[%rd55], %r42;
	ld.global.u64 	%rd56, [%rd14];
	ld.u64 	%rd57, [%rd56];
	st.u8 	[%rd57+5], %rs16;
	ld.global.u64 	%rd58, [%rd15];
	ld.u64 	%rd59, [%rd58];
	st.u32 	[%rd59+20], %r42;
	ld.global.u64 	%rd60, [%rd14];
	ld.u64 	%rd61, [%rd60+40];
	st.u8 	[%rd61], %rs16;
	ld.global.u64 	%rd62, [%rd15];
	ld.u64 	%rd63, [%rd62+40];
	st.u32 	[%rd63], %r42;
	ld.global.u64 	%rd64, [%rd14];
	ld.u64 	%rd65, [%rd64];
	st.u8 	[%rd65+6], %rs16;
	ld.global.u64 	%rd66, [%rd15];
	ld.u64 	%rd67, [%rd66];
	st.u32 	[%rd67+24], %r42;
	ld.global.u64 	%rd68, [%rd14];
	ld.u64 	%rd69, [%rd68+48];
	st.u8 	[%rd69], %rs16;
	ld.global.u64 	%rd70, [%rd15];
	ld.u64 	%rd71, [%rd70+48];
	st.u32 	[%rd71], %r42;
	ld.global.u64 	%rd72, [%rd14];
	ld.u64 	%rd73, [%rd72];
	st.u8 	[%rd73+7], %rs16;
	ld.global.u64 	%rd74, [%rd15];
	ld.u64 	%rd75, [%rd74];
	st.u32 	[%rd75+28], %r42;
	ld.global.u64 	%rd76, [%rd14];
	ld.u64 	%rd77, [%rd76+56];
	st.u8 	[%rd77], %rs16;
	ld.global.u64 	%rd78, [%rd15];
	ld.u64 	%rd79, [%rd78+56];
	st.u32 	[%rd79], %r42;
	ld.global.u64 	%rd80, [%rd14];
	ld.u64 	%rd81, [%rd80];
	st.u8 	[%rd81+8], %rs16;
	ld.global.u64 	%rd82, [%rd15];
	ld.u64 	%rd83, [%rd82];
	st.u32 	[%rd83+32], %r42;
	ld.global.u64 	%rd84, [%rd14];
	ld.u64 	%rd85, [%rd84+64];
	st.u8 	[%rd85], %rs16;
	ld.global.u64 	%rd86, [%rd15];
	ld.u64 	%rd87, [%rd86+64];
	st.u32 	[%rd87], %r42;
	ld.global.u64 	%rd88, [%rd14];
	ld.u64 	%rd89, [%rd88];
	st.u8 	[%rd89+9], %rs16;
	ld.global.u64 	%rd90, [%rd15];
	ld.u64 	%rd91, [%rd90];
	st.u32 	[%rd91+36], %r42;
	ld.global.u64 	%rd92, [%rd14];
	ld.u64 	%rd93, [%rd92+72];
	st.u8 	[%rd93], %rs16;
	ld.global.u64 	%rd94, [%rd15];
	ld.u64 	%rd95, [%rd94+72];
	st.u32 	[%rd95], %r42;
	ld.global.u64 	%rd96, [%rd14];
	ld.u64 	%rd97, [%rd96];
	st.u8 	[%rd97+10], %rs16;
	ld.global.u64 	%rd98, [%rd15];
	ld.u64 	%rd99, [%rd98];
	st.u32 	[%rd99+40], %r42;
	ld.global.u64 	%rd100, [%rd14];
	ld.u64 	%rd101, [%rd100+80];
	st.u8 	[%rd101], %rs16;
	ld.global.u64 	%rd102, [%rd15];
	ld.u64 	%rd103, [%rd102+80];
	st.u32 	[%rd103], %r42;
	ld.global.u64 	%rd104, [%rd14];
	ld.u64 	%rd105, [%rd104];
	st.u8 	[%rd105+11], %rs16;
	ld.global.u64 	%rd106, [%rd15];
	ld.u64 	%rd107, [%rd106];
	st.u32 	[%rd107+44], %r42;
	ld.global.u64 	%rd108, [%rd14];
	ld.u64 	%rd109, [%rd108+88];
	st.u8 	[%rd109], %rs16;
	ld.global.u64 	%rd110, [%rd15];
	ld.u64 	%rd111, [%rd110+88];
	st.u32 	[%rd111], %r42;
	ld.global.u64 	%rd112, [%rd14];
	ld.u64 	%rd113, [%rd112];
	st.u8 	[%rd113+12], %rs16;
	ld.global.u64 	%rd114, [%rd15];
	ld.u64 	%rd115, [%rd114];
	st.u32 	[%rd115+48], %r42;
	ld.global.u64 	%rd116, [%rd14];
	ld.u64 	%rd117, [%rd116+96];
	st.u8 	[%rd117], %rs16;
	ld.global.u64 	%rd118, [%rd15];
	ld.u64 	%rd119, [%rd118+96];
	st.u32 	[%rd119], %r42;
	ld.global.u64 	%rd120, [%rd14];
	ld.u64 	%rd121, [%rd120];
	st.u8 	[%rd121+13], %rs16;
	ld.global.u64 	%rd122, [%rd15];
	ld.u64 	%rd123, [%rd122];
	st.u32 	[%rd123+52], %r42;
	ld.global.u64 	%rd124, [%rd14];
	ld.u64 	%rd125, [%rd124+104];
	st.u8 	[%rd125], %rs16;
	ld.global.u64 	%rd126, [%rd15];
	ld.u64 	%rd127, [%rd126+104];
	st.u32 	[%rd127], %r42;
	ld.global.u64 	%rd128, [%rd14];
	ld.u64 	%rd129, [%rd128];
	st.u8 	[%rd129+14], %rs16;
	ld.global.u64 	%rd130, [%rd15];
	ld.u64 	%rd131, [%rd130];
	st.u32 	[%rd131+56], %r42;
	ld.global.u64 	%rd132, [%rd14];
	ld.u64 	%rd133, [%rd132+112];
	st.u8 	[%rd133], %rs16;
	ld.global.u64 	%rd134, [%rd15];
	ld.u64 	%rd135, [%rd134+112];
	st.u32 	[%rd135], %r42;
	ld.global.u64 	%rd136, [%rd14];
	ld.u64 	%rd137, [%rd136];
	st.u8 	[%rd137+15], %rs16;
	ld.global.u64 	%rd138, [%rd15];
	ld.u64 	%rd139, [%rd138];
	st.u32 	[%rd139+60], %r42;
	ld.global.u64 	%rd140, [%rd14];
	ld.u64 	%rd141, [%rd140+120];
	st.u8 	[%rd141], %rs16;
	ld.global.u64 	%rd142, [%rd15];
	ld.u64 	%rd143, [%rd142+120];
	st.u32 	[%rd143], %r42;
	ld.global.u64 	%rd144, [%rd14];
	ld.u64 	%rd145, [%rd144];
	st.u8 	[%rd145+16], %rs16;
	ld.global.u64 	%rd146, [%rd15];
	ld.u64 	%rd147, [%rd146];
	st.u32 	[%rd147+64], %r42;
	ld.global.u64 	%rd148, [%rd14];
	ld.u64 	%rd149, [%rd148+128];
	st.u8 	[%rd149], %rs16;
	ld.global.u64 	%rd150, [%rd15];
	ld.u64 	%rd151, [%rd150+128];
	st.u32 	[%rd151], %r42;
	ld.global.u64 	%rd152, [%rd14];
	ld.u64 	%rd153, [%rd152];
	st.u8 	[%rd153+17], %rs16;
	ld.global.u64 	%rd154, [%rd15];
	ld.u64 	%rd155, [%rd154];
	st.u32 	[%rd155+68], %r42;
	ld.global.u64 	%rd156, [%rd14];
	ld.u64 	%rd157, [%rd156+136];
	st.u8 	[%rd157], %rs16;
	ld.global.u64 	%rd158, [%rd15];
	ld.u64 	%rd159, [%rd158+136];
	st.u32 	[%rd159], %r42;
	ld.global.u64 	%rd160, [%rd14];
	ld.u64 	%rd161, [%rd160];
	st.u8 	[%rd161+18], %rs16;
	ld.global.u64 	%rd162, [%rd15];
	ld.u64 	%rd163, [%rd162];
	st.u32 	[%rd163+72], %r42;
	ld.global.u64 	%rd164, [%rd14];
	ld.u64 	%rd165, [%rd164+144];
	st.u8 	[%rd165], %rs16;
	ld.global.u64 	%rd166, [%rd15];
	ld.u64 	%rd167, [%rd166+144];
	st.u32 	[%rd167], %r42;
	ld.global.u64 	%rd168, [%rd14];
	ld.u64 	%rd169, [%rd168];
	st.u8 	[%rd169+19], %rs16;
	ld.global.u64 	%rd170, [%rd15];
	ld.u64 	%rd171, [%rd170];
	st.u32 	[%rd171+76], %r42;
	ld.global.u64 	%rd172, [%rd14];
	ld.u64 	%rd173, [%rd172+152];
	st.u8 	[%rd173], %rs16;
	ld.global.u64 	%rd174, [%rd15];
	ld.u64 	%rd175, [%rd174+152];
	st.u32 	[%rd175], %r42;
	ld.global.u64 	%rd176, [%rd14];
	ld.u64 	%rd177, [%rd176];
	st.u8 	[%rd177+20], %rs16;
	ld.global.u64 	%rd178, [%rd15];
	ld.u64 	%rd179, [%rd178];
	st.u32 	[%rd179+80], %r42;
	ld.global.u64 	%rd180, [%rd14];
	ld.u64 	%rd181, [%rd180+160];
	st.u8 	[%rd181], %rs16;
	ld.global.u64 	%rd182, [%rd15];
	ld.u64 	%rd183, [%rd182+160];
	st.u32 	[%rd183], %r42;
	ld.global.u64 	%rd184, [%rd14];
	ld.u64 	%rd185, [%rd184];
	st.u8 	[%rd185+21], %rs16;
	ld.global.u64 	%rd186, [%rd15];
	ld.u64 	%rd187, [%rd186];
	st.u32 	[%rd187+84], %r42;
	ld.global.u64 	%rd188, [%rd14];
	ld.u64 	%rd189, [%rd188+168];
	st.u8 	[%rd189], %rs16;
	ld.global.u64 	%rd190, [%rd15];
	ld.u64 	%rd191, [%rd190+168];
	st.u32 	[%rd191], %r42;
	ld.global.u64 	%rd192, [%rd14];
	ld.u64 	%rd193, [%rd192];
	st.u8 	[%rd193+22], %rs16;
	ld.global.u64 	%rd194, [%rd15];
	ld.u64 	%rd195, [%rd194];
	st.u32 	[%rd195+88], %r42;
	ld.global.u64 	%rd196, [%rd14];
	ld.u64 	%rd197, [%rd196+176];
	st.u8 	[%rd197], %rs16;
	ld.global.u64 	%rd198, [%rd15];
	ld.u64 	%rd199, [%rd198+176];
	st.u32 	[%rd199], %r42;
	ld.global.u64 	%rd200, [%rd14];
	ld.u64 	%rd201, [%rd200];
	st.u8 	[%rd201+23], %rs16;
	ld.global.u64 	%rd202, [%rd15];
	ld.u64 	%rd203, [%rd202];
	st.u32 	[%rd203+92], %r42;
	ld.global.u64 	%rd204, [%rd14];
	ld.u64 	%rd205, [%rd204+184];
	st.u8 	[%rd205], %rs16;
	ld.global.u64 	%rd206, [%rd15];
	ld.u64 	%rd207, [%rd206+184];
	st.u32 	[%rd207], %r42;
	ld.global.u64 	%rd208, [%rd14];
	ld.u64 	%rd209, [%rd208];
	st.u8 	[%rd209+24], %rs16;
	ld.global.u64 	%rd210, [%rd15];
	ld.u64 	%rd211, [%rd210];
	st.u32 	[%rd211+96], %r42;
	ld.global.u64 	%rd212, [%rd14];
	ld.u64 	%rd213, [%rd212+192];
	st.u8 	[%rd213], %rs16;
	ld.global.u64 	%rd214, [%rd15];
	ld.u64 	%rd215, [%rd214+192];
	st.u32 	[%rd215], %r42;
	ld.global.u64 	%rd216, [%rd14];
	ld.u64 	%rd217, [%rd216];
	st.u8 	[%rd217+25], %rs16;
	ld.global.u64 	%rd218, [%rd15];
	ld.u64 	%rd219, [%rd218];
	st.u32 	[%rd219+100], %r42;
	ld.global.u64 	%rd220, [%rd14];
	ld.u64 	%rd221, [%rd220+200];
	st.u8 	[%rd221], %rs16;
	ld.global.u64 	%rd222, [%rd15];
	ld.u64 	%rd223, [%rd222+200];
	st.u32 	[%rd223], %r42;
	ld.global.u64 	%rd224, [%rd14];
	ld.u64 	%rd225, [%rd224];
	st.u8 	[%rd225+26], %rs16;
	ld.global.u64 	%rd226, [%rd15];
	ld.u64 	%rd227, [%rd226];
	st.u32 	[%rd227+104], %r42;
	ld.global.u64 	%rd228, [%rd14];
	ld.u64 	%rd229, [%rd228+208];
	st.u8 	[%rd229], %rs16;
	ld.global.u64 	%rd230, [%rd15];
	ld.u64 	%rd231, [%rd230+208];
	st.u32 	[%rd231], %r42;
	ld.global.u64 	%rd232, [%rd14];
	ld.u64 	%rd233, [%rd232];
	st.u8 	[%rd233+27], %rs16;
	ld.global.u64 	%rd234, [%rd15];
	ld.u64 	%rd235, [%rd234];
	st.u32 	[%rd235+108], %r42;
	ld.global.u64 	%rd236, [%rd14];
	ld.u64 	%rd237, [%rd236+216];
	st.u8 	[%rd237], %rs16;
	ld.global.u64 	%rd238, [%rd15];
	ld.u64 	%rd239, [%rd238+216];
	st.u32 	[%rd239], %r42;
	ld.global.u64 	%rd240, [%rd14];
	ld.u64 	%rd241, [%rd240];
	st.u8 	[%rd241+28], %rs16;
	ld.global.u64 	%rd242, [%rd15];
	ld.u64 	%rd243, [%rd242];
	st.u32 	[%rd243+112], %r42;
	ld.global.u64 	%rd244, [%rd14];
	ld.u64 	%rd245, [%rd244+224];
	st.u8 	[%rd245], %rs16;
	ld.global.u64 	%rd246, [%rd15];
	ld.u64 	%rd247, [%rd246+224];
	st.u32 	[%rd247], %r42;
	ld.global.u64 	%rd248, [%rd14];
	ld.u64 	%rd249, [%rd248];
	st.u8 	[%rd249+29], %rs16;
	ld.global.u64 	%rd250, [%rd15];
	ld.u64 	%rd251, [%rd250];
	st.u32 	[%rd251+116], %r42;
	ld.global.u64 	%rd252, [%rd14];
	ld.u64 	%rd253, [%rd252+232];
	st.u8 	[%rd253], %rs16;
	ld.global.u64 	%rd254, [%rd15];
	ld.u64 	%rd255, [%rd254+232];
	st.u32 	[%rd255], %r42;
	ld.global.u64 	%rd256, [%rd14];
	ld.u64 	%rd257, [%rd256];
	st.u8 	[%rd257+30], %rs16;
	ld.global.u64 	%rd258, [%rd15];
	ld.u64 	%rd259, [%rd258];
	st.u32 	[%rd259+120], %r42;
	ld.global.u64 	%rd260, [%rd14];
	ld.u64 	%rd261, [%rd260+240];
	st.u8 	[%rd261], %rs16;
	ld.global.u64 	%rd262, [%rd15];
	ld.u64 	%rd263, [%rd262+240];
	st.u32 	[%rd263], %r42;
	ld.global.u64 	%rd264, [%rd14];
	ld.u64 	%rd265, [%rd264];
	st.u8 	[%rd265+31], %rs16;
	ld.global.u64 	%rd266, [%rd15];
	ld.u64 	%rd267, [%rd266];
	st.u32 	[%rd267+124], %r42;
	ld.global.u64 	%rd268, [%rd14];
	ld.u64 	%rd269, [%rd268+248];
	st.u8 	[%rd269], %rs16;
	ld.global.u64 	%rd270, [%rd15];
	ld.u64 	%rd271, [%rd270+248];
	st.u32 	[%rd271], %r42;
	ld.global.u64 	%rd272, [%rd14];
	ld.u64 	%rd273, [%rd272];
	st.u8 	[%rd273+32], %rs16;
	ld.global.u64 	%rd274, [%rd15];
	ld.u64 	%rd275, [%rd274];
	st.u32 	[%rd275+128], %r42;
	ld.global.u64 	%rd276, [%rd14];
	ld.u64 	%rd277, [%rd276+256];
	st.u8 	[%rd277], %rs16;
	ld.global.u64 	%rd278, [%rd15];
	ld.u64 	%rd279, [%rd278+256];
	st.u32 	[%rd279], %r42;
$L__BB0_2:
	setp.lt.s32 	%p2, %r34, 1;
	@%p2 bra 	$L__BB0_30;
	add.s32 	%r6, %r34, -1;
	or.b32  	%r7, %r1, %r3;
	cvta.to.global.u64 	%rd280, %rd9;
	mul.wide.s32 	%rd281, %r1, 8;
	add.s64 	%rd3, %rd280, %rd281;
	cvta.to.global.u64 	%rd282, %rd10;
	add.s64 	%rd4, %rd282, %rd281;
	add.s32 	%r8, %r5, %r3;
	add.s32 	%r9, %r4, %r34;
	add.s32 	%r10, %r6, %r34;
	max.s32 	%r44, %r10, 1;
	add.s32 	%r11, %r44, -3;
	mov.b32 	%r74, 0;
	add.u64 	%rd283, %SP, 0;
	mov.u64 	%rd285, $str;
	cvt.s64.s32 	%rd287, %r8;
	mov.u32 	%r75, %r74;
$L__BB0_4:
	sub.s32 	%r46, %r2, %r75;
	rem.s32 	%r47, %r46, %r6;
	setp.ne.s32 	%p3, %r47, 0;
	setp.gt.s32 	%p4, %r2, %r74;
	or.pred  	%p5, %p3, %p4;
	setp.lt.u32 	%p6, %r2, %r75;
	or.pred  	%p7, %p6, %p5;
	@%p7 bra 	$L__BB0_29;
	setp.ne.s32 	%p8, %r7, 0;
	@%p8 bra 	$L__BB0_7;
	cvta.to.local.u64 	%rd284, %rd283;
	st.local.v2.u32 	[%rd284], {%r75, %r2};
	st.local.v2.u32 	[%rd284+8], {%r3, %r4};
	st.local.u32 	[%rd284+16], %r5;
	cvta.global.u64 	%rd286, %rd285;
	{ // callseq 0, 0
	.param .b64 param0;
	st.param.b64 	[param0], %rd286;
	.param .b64 param1;
	st.param.b64 	[param1], %rd283;
	.param .b32 retval0;
	call.uni (retval0), 
	vprintf, 
	(
	param0, 
	param1
	);
	ld.param.b32 	%r48, [retval0];
	} // callseq 0
$L__BB0_7:
	ld.param.u64 	%rd337, [_Z13kernel_launchPPcS0_PPPiPS0_S1_S0_ii_param_3];
	ld.param.u64 	%rd336, [_Z13kernel_launchPPcS0_PPPiPS0_S1_S0_ii_param_2];
	setp.lt.s32 	%p9, %r10, 2;
	ld.global.u64 	%rd288, [%rd3];
	ld.global.u64 	%rd5, [%rd4];
	cvta.to.global.u64 	%rd289, %rd336;
	mul.wide.s32 	%rd290, %r1, 8;
	add.s64 	%rd291, %rd289, %rd290;
	ld.global.u64 	%rd292, [%rd291];
	cvta.to.global.u64 	%rd293, %rd337;
	add.s64 	%rd294, %rd293, %rd290;
	ld.global.u64 	%rd295, [%rd294];
	add.s64 	%rd6, %rd288, %rd287;
	mul.wide.s32 	%rd296, %r8, 8;
	add.s64 	%rd7, %rd292, %rd296;
	add.s64 	%rd8, %rd295, %rd296;
	mov.b32 	%r80, 0;
	mov.u32 	%r78, %r4;
	@%p9 bra 	$L__BB0_22;
	mov.b32 	%r76, 0;
	mov.u32 	%r78, %r4;
$L__BB0_9:
	setp.gt.s32 	%p10, %r8, 31;
	setp.gt.u32 	%p11, %r3, %r76;
	setp.ge.s32 	%p12, %r78, %r9;
	or.pred  	%p13, %p11, %p12;
	setp.gt.s32 	%p14, %r78, 31;
	or.pred  	%p15, %p13, %p10;
	or.pred  	%p16, %p15, %p14;
	@%p16 bra 	$L__BB0_15;
	ld.u8 	%rs1, [%rd6];
	cvt.s64.s32 	%rd297, %r78;
	add.s64 	%rd298, %rd5, %rd297;
	ld.u8 	%rs2, [%rd298];
	setp.eq.s16 	%p17, %rs1, %rs2;
	selp.b32 	%r52, 1, -1, %p17;
	ld.u64 	%rd299, [%rd7];
	mul.wide.s32 	%rd300, %r78, 4;
	add.s64 	%rd301, %rd299, %rd300;
	ld.u32 	%r53, [%rd301];
	add.s32 	%r54, %r53, %r52;
	ld.u32 	%r55, [%rd301+4];
	add.s32 	%r16, %r55, -2;
	ld.u64 	%rd302, [%rd7+8];
	add.s64 	%rd303, %rd302, %rd300;
	ld.u32 	%r56, [%rd303];
	add.s32 	%r17, %r56, -2;
	max.s32 	%r57, %r54, %r16;
	max.s32 	%r58, %r17, %r57;
	max.s32 	%r18, %r58, 0;
	setp.ne.s32 	%p18, %r18, %r54;
	@%p18 bra 	$L__BB0_12;
	selp.b16 	%rs20, 1, 2, %p17;
	bra.uni 	$L__BB0_14;
$L__BB0_12:
	setp.eq.s32 	%p19, %r18, %r16;
	mov.b16 	%rs20, 3;
	@%p19 bra 	$L__BB0_14;
	setp.eq.s32 	%p20, %r18, %r17;
	selp.b16 	%rs20, 4, 0, %p20;
$L__BB0_14:
	cvt.s64.s32 	%rd304, %r78;
	ld.u64 	%rd305, [%rd8+8];
	add.s64 	%rd306, %rd305, %rd304;
	st.u8 	[%rd306+1], %rs20;
	ld.u64 	%rd307, [%rd7+8];
	mul.wide.s32 	%rd308, %r78, 4;
	add.s64 	%rd309, %rd307, %rd308;
	st.u32 	[%rd309+4], %r18;
	add.s32 	%r78, %r78, 1;
$L__BB0_15:
	bar.sync 	0;
	add.s32 	%r59, %r76, 1;
	setp.gt.u32 	%p23, %r3, %r59;
	setp.ge.s32 	%p24, %r78, %r9;
	or.pred  	%p25, %p23, %p24;
	setp.gt.s32 	%p26, %r78, 31;
	or.pred  	%p27, %p25, %p10;
	or.pred  	%p28, %p27, %p26;
	@%p28 bra 	$L__BB0_21;
	ld.u8 	%rs6, [%rd6];
	cvt.s64.s32 	%rd310, %r78;
	add.s64 	%rd311, %rd5, %rd310;
	ld.u8 	%rs7, [%rd311];
	setp.eq.s16 	%p29, %rs6, %rs7;
	selp.b32 	%r60, 1, -1, %p29;
	ld.u64 	%rd312, [%rd7];
	mul.wide.s32 	%rd313, %r78, 4;
	add.s64 	%rd314, %rd312, %rd313;
	ld.u32 	%r61, [%rd314];
	add.s32 	%r62, %r61, %r60;
	ld.u32 	%r63, [%rd314+4];
	add.s32 	%r21, %r63, -2;
	ld.u64 	%rd315, [%rd7+8];
	add.s64 	%rd316, %rd315, %rd313;
	ld.u32 	%r64, [%rd316];
	add.s32 	%r22, %r64, -2;
	max.s32 	%r65, %r62, %r21;
	max.s32 	%r66, %r22, %r65;
	max.s32 	%r23, %r66, 0;
	setp.eq.s32 	%p30, %r23, %r62;
	@%p30 bra 	$L__BB0_19;
	setp.eq.s32 	%p31, %r23, %r21;
	mov.b16 	%rs21, 3;
	@%p31 bra 	$L__BB0_20;
	setp.eq.s32 	%p32, %r23, %r22;
	selp.b16 	%rs21, 4, 0, %p32;
	bra.uni 	$L__BB0_20;
$L__BB0_19:
	selp.b16 	%rs21, 1, 2, %p29;
$L__BB0_20:
	cvt.s64.s32 	%rd317, %r78;
	ld.u64 	%rd318, [%rd8+8];
	add.s64 	%rd319, %rd318, %rd317;
	st.u8 	[%rd319+1], %rs21;
	ld.u64 	%rd320, [%rd7+8];
	mul.wide.s32 	%rd321, %r78, 4;
	add.s64 	%rd322, %rd320, %rd321;
	st.u32 	[%rd322+4], %r23;
	add.s32 	%r78, %r78, 1;
$L__BB0_21:
	bar.sync 	0;
	add.s32 	%r80, %r76, 2;
	setp.ne.s32 	%p34, %r76, %r11;
	mov.u32 	%r76, %r80;
	@%p34 bra 	$L__BB0_9;
$L__BB0_22:
	setp.gt.s32 	%p35, %r8, 31;
	setp.gt.u32 	%p36, %r3, %r80;
	setp.ge.s32 	%p37, %r78, %r9;
	or.pred  	%p38, %p36, %p37;
	setp.gt.s32 	%p39, %r78, 31;
	or.pred  	%p40, %p38, %p35;
	or.pred  	%p41, %p40, %p39;
	@%p41 bra 	$L__BB0_28;
	ld.u8 	%rs11, [%rd6];
	cvt.s64.s32 	%rd323, %r78;
	add.s64 	%rd324, %rd5, %rd323;
	ld.u8 	%rs12, [%rd324];
	setp.eq.s16 	%p42, %rs11, %rs12;
	selp.b32 	%r67, 1, -1, %p42;
	ld.u64 	%rd325, [%rd7];
	mul.wide.s32 	%rd326, %r78, 4;
	add.s64 	%rd327, %rd325, %rd326;
	ld.u32 	%r68, [%rd327];
	add.s32 	%r69, %r68, %r67;
	ld.u32 	%r70, [%rd327+4];
	add.s32 	%r29, %r70, -2;
	ld.u64 	%rd328, [%rd7+8];
	add.s64 	%rd329, %rd328, %rd326;
	ld.u32 	%r71, [%rd329];
	add.s32 	%r30, %r71, -2;
	max.s32 	%r72, %r69, %r29;
	max.s32 	%r73, %r30, %r72;
	max.s32 	%r31, %r73, 0;
	setp.eq.s32 	%p43, %r31, %r69;
	@%p43 bra 	$L__BB0_26;
	setp.eq.s32 	%p44, %r31, %r29;
	mov.b16 	%rs22, 3;
	@%p44 bra 	$L__BB0_27;
	setp.eq.s32 	%p45, %r31, %r30;
	selp.b16 	%rs22, 4, 0, %p45;
	bra.uni 	$L__BB0_27;
$L__BB0_26:
	selp.b16 	%rs22, 1, 2, %p42;
$L__BB0_27:
	ld.u64 	%rd331, [%rd8+8];
	add.s64 	%rd332, %rd331, %rd323;
	st.u8 	[%rd332+1], %rs22;
	ld.u64 	%rd333, [%rd7+8];
	add.s64 	%rd335, %rd333, %rd326;
	st.u32 	[%rd335+4], %r31;
$L__BB0_28:
	bar.sync 	0;
$L__BB0_29:
	add.s32 	%r74, %r74, %r34;
	bar.sync 	0;
	add.s32 	%r75, %r75, 1;
	setp.ne.s32 	%p47, %r75, %r34;
	@%p47 bra 	$L__BB0_4;
$L__BB0_30:
	ret;

}


// ===== COMPILED SASS (sm_100) =====

	.target	sm_100

	.elftype	@"ET_EXEC"


//--------------------- .note.nv.tkinfo           --------------------------
	.section	.note.nv.tkinfo,"",@"SHT_NOTE"
	.sectionflags	@"SHF_NOTE_NV_TKINFO"
	.tkinfo
        /*0018*/ 	.word	0x00000002
        /*0030*/ 	.string	""
        /*0030*/ 	.string	"ptxas"
        /*0030*/ 	.string	"Cuda compilation tools, release 13.0, V13.0.88"
        /*0030*/ 	.string	"Build cuda_13.0.r13.0/compiler.36424714_0"
        /*0030*/ 	.string	"-arch sm_100 -m 64 "



//--------------------- .note.nv.cuinfo           --------------------------
	.section	.note.nv.cuinfo,"",@"SHT_NOTE"
	.sectionflags	@"SHF_NOTE_NV_CUINFO"
        /*0018*/ 	.short	0x0002
        /*001a*/ 	.short	0x0064
        /*001c*/ 	.short	0x0082
	.zero		2


//--------------------- .nv.info                  --------------------------
	.section	.nv.info,"",@"SHT_CUDA_INFO"
	.align	4


	//----- nvinfo : EIATTR_REGCOUNT
	.align		4
        /*0000*/ 	.byte	0x04, 0x2f
        /*0002*/ 	.short	(.L_2 - .L_1)
	.align		4
.L_1:
        /*0004*/ 	.word	index@(_Z13kernel_launchPPcS0_PPPiPS0_S1_S0_ii)
        /*0008*/ 	.word	0x00000020


	//----- nvinfo : EIATTR_FRAME_SIZE
	.align		4
.L_2:
        /*000c*/ 	.byte	0x04, 0x11
        /*000e*/ 	.short	(.L_4 - .L_3)
	.align		4
.L_3:
        /*0010*/ 	.word	index@(_Z13kernel_launchPPcS0_PPPiPS0_S1_S0_ii)
        /*0014*/ 	.word	0x00000018


	//----- nvinfo : EIATTR_MIN_STACK_SIZE
	.align		4
.L_4:
        /*0018*/ 	.byte	0x04, 0x12
        /*001a*/ 	.short	(.L_6 - .L_5)
	.align		4
.L_5:
        /*001c*/ 	.word	index@(_Z13kernel_launchPPcS0_PPPiPS0_S1_S0_ii)
        /*0020*/ 	.word	0x00000018
.L_6:


//--------------------- .nv.compat                --------------------------
	.section	.nv.compat,"",@"SHT_CUDA_COMPAT_INFO"
	.align	4
        /*0000*/ 	.byte	0x02, 0x09, 0x00, 0x00, 0x02, 0x02, 0x01, 0x00, 0x02, 0x05, 0x05, 0x00, 0x03, 0x07, 0x01, 0x01
        /*0010*/ 	.byte	0x02, 0x03, 0x00, 0x00, 0x02, 0x06, 0x01, 0x00, 0x04, 0x0b, 0x08, 0x00, 0x09, 0x00, 0x00, 0x00
        /*0020*/ 	.byte	0x00, 0x00, 0x00, 0x00


//--------------------- .nv.info._Z13kernel_launchPPcS0_PPPiPS0_S1_S0_ii --------------------------
	.section	.nv.info._Z13kernel_launchPPcS0_PPPiPS0_S1_S0_ii,"",@"SHT_CUDA_INFO"
	.sectionflags	@""
	.align	4


	//----- nvinfo : EIATTR_CUDA_API_VERSION
	.align		4
        /*0000*/ 	.byte	0x04, 0x37
        /*0002*/ 	.short	(.L_8 - .L_7)
.L_7:
        /*0004*/ 	.word	0x00000082


	//----- nvinfo : EIATTR_KPARAM_INFO
	.align		4
.L_8:
        /*0008*/ 	.byte	0x04, 0x17
        /*000a*/ 	.short	(.L_10 - .L_9)
.L_9:
        /*000c*/ 	.word	0x00000000
        /*0010*/ 	.short	0x0007
        /*0012*/ 	.short	0x0034
        /*0014*/ 	.byte	0x00, 0xf0, 0x11, 0x00


	//----- nvinfo : EIATTR_KPARAM_INFO
	.align		4
.L_10:
        /*0018*/ 	.byte	0x04, 0x17
        /*001a*/ 	.short	(.L_12 - .L_11)
.L_11:
        /*001c*/ 	.word	0x00000000
        /*0020*/ 	.short	0x0006
        /*0022*/ 	.short	0x0030
        /*0024*/ 	.byte	0x00, 0xf0, 0x11, 0x00


	//----- nvinfo : EIATTR_KPARAM_INFO
	.align		4
.L_12:
        /*0028*/ 	.byte	0x04, 0x17
        /*002a*/ 	.short	(.L_14 - .L_13)
.L_13:
        /*002c*/ 	.word	0x00000000
        /*0030*/ 	.short	0x0005
        /*0032*/ 	.short	0x0028
        /*0034*/ 	.byte	0x00, 0xf5, 0x21, 0x00


	//----- nvinfo : EIATTR_KPARAM_INFO
	.align		4
.L_14:
        /*0038*/ 	.byte	0x04, 0x17
        /*003a*/ 	.short	(.L_16 - .L_15)
.L_15:
        /*003c*/ 	.word	0x00000000
        /*0040*/ 	.short	0x0004
        /*0042*/ 	.short	0x0020
        /*0044*/ 	.byte	0x00, 0xf5, 0x21, 0x00


	//----- nvinfo : EIATTR_KPARAM_INFO
	.align		4
.L_16:
        /*0048*/ 	.byte	0x04, 0x17
        /*004a*/ 	.short	(.L_18 - .L_17)
.L_17:
        /*004c*/ 	.word	0x00000000
        /*0050*/ 	.short	0x0003
        /*0052*/ 	.short	0x0018
        /*0054*/ 	.byte	0x00, 0xf5, 0x21, 0x00


	//----- nvinfo : EIATTR_KPARAM_INFO
	.align		4
.L_18:
        /*0058*/ 	.byte	0x04, 0x17
        /*005a*/ 	.short	(.L_20 - .L_19)
.L_19:
        /*005c*/ 	.word	0x00000000
        /*0060*/ 	.short	0x0002
        /*0062*/ 	.short	0x0010
        /*0064*/ 	.byte	0x00, 0xf5, 0x21, 0x00


	//----- nvinfo : EIATTR_KPARAM_INFO
	.align		4
.L_20:
        /*0068*/ 	.byte	0x04, 0x17
        /*006a*/ 	.short	(.L_22 - .L_21)
.L_21:
        /*006c*/ 	.word	0x00000000
        /*0070*/ 	.short	0x0001
        /*0072*/ 	.short	0x0008
        /*0074*/ 	.byte	0x00, 0xf5, 0x21, 0x00


	//----- nvinfo : EIATTR_KPARAM_INFO
	.align		4
.L_22:
        /*0078*/ 	.byte	0x04, 0x17
        /*007a*/ 	.short	(.L_24 - .L_23)
.L_23:
        /*007c*/ 	.word	0x00000000
        /*0080*/ 	.short	0x0000
        /*0082*/ 	.short	0x0000
        /*0084*/ 	.byte	0x00, 0xf5, 0x21, 0x00


	//----- nvinfo : EIATTR_SPARSE_MMA_MASK
	.align		4
.L_24:
        /*0088*/ 	.byte	0x03, 0x50
        /*008a*/ 	.short	0x0000


	//----- nvinfo : EIATTR_MAXREG_COUNT
	.align		4
        /*008c*/ 	.byte	0x03, 0x1b
        /*008e*/ 	.short	0x00ff


	//----- nvinfo : EIATTR_NUM_BARRIERS
	.align		4
        /*0090*/ 	.byte	0x02, 0x4c
        /*0092*/ 	.byte	0x01
	.zero		1


	//----- nvinfo : EIATTR_EXTERNS
	.align		4
        /*0094*/ 	.byte	0x04, 0x0f
        /*0096*/ 	.short	(.L_26 - .L_25)


	//   ....[0]....
	.align		4
.L_25:
        /*0098*/ 	.word	index@(vprintf)


	//----- nvinfo : EIATTR_MERCURY_ISA_VERSION
	.align		4
.L_26:
        /*009c*/ 	.byte	0x03, 0x5f
        /*009e*/ 	.short	0x0101


	//----- nvinfo : EIATTR_VRC_CTA_INIT_COUNT
	.align		4
        /*00a0*/ 	.byte	0x02, 0x4a
	.zero		1
	.zero		1


	//----- nvinfo : EIATTR_SYSCALL_OFFSETS
	.align		4
        /*00a4*/ 	.byte	0x04, 0x46
        /*00a6*/ 	.short	(.L_28 - .L_27)


	//   ....[0]....
.L_27:
        /*00a8*/ 	.word	0x00002270


	//----- nvinfo : EIATTR_EXIT_INSTR_OFFSETS
	.align		4
.L_28:
        /*00ac*/ 	.byte	0x04, 0x1c
        /*00ae*/ 	.short	(.L_30 - .L_29)


	//   ....[0]....
.L_29:
        /*00b0*/ 	.word	0x00001f00


	//   ....[1]....
        /*00b4*/ 	.word	0x00002d80


	//----- nvinfo : EIATTR_CRS_STACK_SIZE
	.align		4
.L_30:
        /*00b8*/ 	.byte	0x04, 0x1e
        /*00ba*/ 	.short	(.L_32 - .L_31)
.L_31:
        /*00bc*/ 	.word	0x00000000


	//----- nvinfo : EIATTR_CBANK_PARAM_SIZE
	.align		4
.L_32:
        /*00c0*/ 	.byte	0x03, 0x19
        /*00c2*/ 	.short	0x0038


	//----- nvinfo : EIATTR_PARAM_CBANK
	.align		4
        /*00c4*/ 	.byte	0x04, 0x0a
        /*00c6*/ 	.short	(.L_34 - .L_33)
	.align		4
.L_33:
        /*00c8*/ 	.word	index@(.nv.constant0._Z13kernel_launchPPcS0_PPPiPS0_S1_S0_ii)
        /*00cc*/ 	.short	0x0380
        /*00ce*/ 	.short	0x0038


	//----- nvinfo : EIATTR_SW_WAR
	.align		4
.L_34:
        /*00d0*/ 	.byte	0x04, 0x36
        /*00d2*/ 	.short	(.L_36 - .L_35)
.L_35:
        /*00d4*/ 	.word	0x00000008
.L_36:


//--------------------- .nv.callgraph             --------------------------
	.section	.nv.callgraph,"",@"SHT_CUDA_CALLGRAPH"
	.align	4
	.sectionentsize	8
	.align		4
        /*0000*/ 	.word	0x00000000
	.align		4
        /*0004*/ 	.word	0xffffffff
	.align		4
        /*0008*/ 	.word	index@(_Z13kernel_launchPPcS0_PPPiPS0_S1_S0_ii)
	.align		4
        /*000c*/ 	.word	index@(vprintf)
	.align		4
        /*0010*/ 	.word	0x00000000
	.align		4
        /*0014*/ 	.word	0xfffffffe
	.align		4
        /*0018*/ 	.word	0x00000000
	.align		4
        /*001c*/ 	.word	0xfffffffd
	.align		4
        /*0020*/ 	.word	0x00000000
	.align		4
        /*0024*/ 	.word	0xfffffffc


//--------------------- .nv.constant4             --------------------------
	.section	.nv.constant4,"a",@progbits
	.align	8
	.align		8
.nv.constant4:
        /*0000*/ 	.dword	vprintf
	.align		8
        /*0008*/ 	.dword	$str


//--------------------- .text._Z13kernel_launchPPcS0_PPPiPS0_S1_S0_ii --------------------------
	.section	.text._Z13kernel_launchPPcS0_PPPiPS0_S1_S0_ii,"ax",@progbits
	.align	128
        .global         _Z13kernel_launchPPcS0_PPPiPS0_S1_S0_ii
        .type           _Z13kernel_launchPPcS0_PPPiPS0_S1_S0_ii,@function
        .size           _Z13kernel_launchPPcS0_PPPiPS0_S1_S0_ii,(.L_x_21 - _Z13kernel_launchPPcS0_PPPiPS0_S1_S0_ii)
        .other          _Z13kernel_launchPPcS0_PPPiPS0_S1_S0_ii,@"STO_CUDA_ENTRY STV_DEFAULT"
_Z13kernel_launchPPcS0_PPPiPS0_S1_S0_ii:
.text._Z13kernel_launchPPcS0_PPPiPS0_S1_S0_ii:
[----:B------:R-:W0:Y:S08]  /*0000*/  LDC R1, c[0x0][0x37c] ;  /* 0x0000df00ff017b82 */ /* 0x000e300000000800 */
[----:B------:R-:W1:Y:S01]  /*0010*/  LDC R0, c[0x0][0x3b0] ;  /* 0x0000ec00ff007b82 */ /* 0x000e620000000800 */
[----:B------:R-:W2:Y:S01]  /*0020*/  S2R R3, SR_CTAID.X ;  /* 0x0000000000037919 */ /* 0x000ea20000002500 */
[----:B------:R-:W3:Y:S01]  /*0030*/  LDCU UR9, c[0x0][0x3b4] ;  /* 0x00007680ff0977ac */ /* 0x000ee20008000800 */
[----:B0-----:R-:W-:Y:S01]  /*0040*/  VIADD R1, R1, 0xffffffe8 ;  /* 0xffffffe801017836 */ /* 0x001fe20000000000 */
[----:B------:R-:W-:Y:S01]  /*0050*/  BSSY.RECONVERGENT B0, `(.L_x_0) ;  /* 0x00001e8000007945 */ /* 0x000fe20003800200 */
[----:B------:R-:W0:Y:S03]  /*0060*/  LDCU UR5, c[0x0][0x2fc] ;  /* 0x00005f80ff0577ac */ /* 0x000e260008000800 */
[----:B------:R-:W-:Y:S01]  /*0070*/  R2UR UR10, R1 ;  /* 0x00000000010a72ca */ /* 0x000fe200000e0000 */
[----:B------:R-:W4:Y:S01]  /*0080*/  LDCU UR6, c[0x0][0x360] ;  /* 0x00006c00ff0677ac */ /* 0x000f220008000800 */
[----:B------:R-:W5:Y:S01]  /*0090*/  LDC R17, c[0x0][0x360] ;  /* 0x0000d800ff117b82 */ /* 0x000f620000000800 */
[----:B------:R-:W2:Y:S01]  /*00a0*/  LDCU UR4, c[0x0][0x2f8] ;  /* 0x00005f00ff0477ac */ /* 0x000ea20008000800 */
[----:B------:R-:W0:Y:S01]  /*00b0*/  LDCU.64 UR36, c[0x0][0x358] ;  /* 0x00006b00ff2477ac */ /* 0x000e220008000a00 */
[----:B---3--:R-:W-:Y:S01]  /*00c0*/  IMAD.U32 R8, RZ, RZ, UR9 ;  /* 0x00000009ff087e24 */ /* 0x008fe2000f8e00ff */
[----:B-1----:R-:W1:Y:S01]  /*00d0*/  I2F.U32.RP R2, R0 ;  /* 0x0000000000027306 */ /* 0x002e620000209000 */
[----:B------:R-:W-:-:S02]  /*00e0*/  ISETP.NE.U32.AND P1, PT, R0, RZ, PT ;  /* 0x000000ff0000720c */ /* 0x000fc40003f25070 */
[----:B------:R-:W-:-:S04]  /*00f0*/  LOP3.LUT R19, RZ, R0, RZ, 0x33, !PT ;  /* 0x00000000ff137212 */ /* 0x000fc800078e33ff */
[----:B--2---:R-:W-:-:S04]  /*0100*/  UIADD3 UR40, UP0, UPT, UR10, UR4, URZ ;  /* 0x000000040a287290 */ /* 0x004fc8000ff1e0ff */
[----:B0-----:R-:W-:Y:S01]  /*0110*/  UIADD3.X UR41, UPT, UPT, URZ, UR5, URZ, UP0, !UPT ;  /* 0x00000005ff297290 */ /* 0x001fe200087fe4ff */
[----:B-1----:R-:W0:Y:S02]  /*0120*/  MUFU.RCP R2, R2 ;  /* 0x0000000200027308 */ /* 0x002e240000001000 */
[----:B0-----:R-:W-:Y:S01]  /*0130*/  VIADD R4, R2, 0xffffffe ;  /* 0x0ffffffe02047836 */ /* 0x001fe20000000000 */
[----:B------:R-:W-:-:S05]  /*0140*/  IABS R2, R8 ;  /* 0x0000000800027213 */ /* 0x000fca0000000000 */
[----:B------:R0:W1:Y:S08]  /*0150*/  F2I.FTZ.U32.TRUNC.NTZ R5, R4 ;  /* 0x0000000400057305 */ /* 0x000070000021f000 */
[----:B------:R-:W2:Y:S01]  /*0160*/  I2F.RP R10, R2 ;  /* 0x00000002000a7306 */ /* 0x000ea20000209400 */
[----:B0-----:R-:W-:Y:S02]  /*0170*/  IMAD.MOV.U32 R4, RZ, RZ, RZ ;  /* 0x000000ffff047224 */ /* 0x001fe400078e00ff */
[----:B-1----:R-:W-:-:S04]  /*0180*/  IMAD.MOV R7, RZ, RZ, -R5 ;  /* 0x000000ffff077224 */ /* 0x002fc800078e0a05 */
[----:B------:R-:W-:-:S04]  /*0190*/  IMAD R7, R7, R0, RZ ;  /* 0x0000000007077224 */ /* 0x000fc800078e02ff */
[----:B------:R-:W-:Y:S01]  /*01a0*/  IMAD.HI.U32 R6, R5, R7, R4 ;  /* 0x0000000705067227 */ /* 0x000fe200078e0004 */
[----:B------:R-:W-:Y:S01]  /*01b0*/  IABS R4, R0 ;  /* 0x0000000000047213 */ /* 0x000fe20000000000 */
[----:B--2---:R-:W0:Y:S04]  /*01c0*/  MUFU.RCP R10, R10 ;  /* 0x0000000a000a7308 */ /* 0x004e280000001000 */
[----:B------:R-:W-:-:S04]  /*01d0*/  IMAD.HI.U32 R6, R6, R3, RZ ;  /* 0x0000000306067227 */ /* 0x000fc800078e00ff */
[----:B------:R-:W1:Y:S01]  /*01e0*/  I2F.RP R5, R4 ;  /* 0x0000000400057306 */ /* 0x000e620000209400 */
[----:B------:R-:W-:-:S05]  /*01f0*/  IADD3 R6, PT, PT, -R6, RZ, RZ ;  /* 0x000000ff06067210 */ /* 0x000fca0007ffe1ff */
[----:B------:R-:W-:Y:S02]  /*0200*/  IMAD R7, R0, R6, R3 ;  /* 0x0000000600077224 */ /* 0x000fe400078e0203 */
[----:B0-----:R-:W-:-:S03]  /*0210*/  VIADD R8, R10, 0xffffffe ;  /* 0x0ffffffe0a087836 */ /* 0x001fc60000000000 */
[----:B------:R-:W-:Y:S01]  /*0220*/  ISETP.GE.U32.AND P0, PT, R7, R0, PT ;  /* 0x000000000700720c */ /* 0x000fe20003f06070 */
[----:B------:R0:W-:Y:S08]  /*0230*/  F2I.FTZ.U32.TRUNC.NTZ R9, R8 ;  /* 0x0000000800097305 */ /* 0x0001f0000021f000 */
[----:B-1----:R-:W1:Y:S01]  /*0240*/  MUFU.RCP R5, R5 ;  /* 0x0000000500057308 */ /* 0x002e620000001000 */
[----:B0-----:R-:W-:-:S03]  /*0250*/  IMAD.MOV.U32 R8, RZ, RZ, RZ ;  /* 0x000000ffff087224 */ /* 0x001fc600078e00ff */
[----:B------:R-:W-:-:S05]  /*0260*/  @P0 IMAD.IADD R7, R7, 0x1, -R0 ;  /* 0x0000000107070824 */ /* 0x000fca00078e0a00 */
[----:B------:R-:W-:Y:S01]  /*0270*/  ISETP.GE.U32.AND P0, PT, R7, R0, PT ;  /* 0x000000000700720c */ /* 0x000fe20003f06070 */
[----:B-1----:R-:W-:Y:S02]  /*0280*/  VIADD R6, R5, 0xffffffe ;  /* 0x0ffffffe05067836 */ /* 0x002fe40000000000 */
[----:B------:R-:W-:-:S10]  /*0290*/  IMAD.MOV R5, RZ, RZ, -R9 ;  /* 0x000000ffff057224 */ /* 0x000fd400078e0a09 */
[----:B------:R-:W-:Y:S02]  /*02a0*/  @P0 IMAD.IADD R7, R7, 0x1, -R0 ;  /* 0x0000000107070824 */ /* 0x000fe400078e0a00 */
[----:B------:R-:W-:-:S03]  /*02b0*/  IMAD R5, R5, R2, RZ ;  /* 0x0000000205057224 */ /* 0x000fc600078e02ff */
[----:B------:R-:W-:Y:S01]  /*02c0*/  SEL R11, R19, R7, !P1 ;  /* 0x00000007130b7207 */ /* 0x000fe20004800000 */
[----:B------:R-:W-:Y:S01]  /*02d0*/  IMAD.HI.U32 R8, R9, R5, R8 ;  /* 0x0000000509087227 */ /* 0x000fe200078e0008 */
[----:B------:R0:W1:Y:S01]  /*02e0*/  F2I.FTZ.U32.TRUNC.NTZ R7, R6 ;  /* 0x0000000600077305 */ /* 0x000062000021f000 */
[----:B------:R-:W-:Y:S02]  /*02f0*/  ISETP.NE.AND P1, PT, RZ, UR9, PT ;  /* 0x00000009ff007c0c */ /* 0x000fe4000bf25270 */
[----:B------:R-:W-:Y:S01]  /*0300*/  R2UR UR43, R11 ;  /* 0x000000000b2b72ca */ /* 0x000fe200000e0000 */
[----:B0-----:R-:W-:Y:S01]  /*0310*/  HFMA2 R6, -RZ, RZ, 0, 0 ;  /* 0x00000000ff067431 */ /* 0x001fe200000001ff */
[----:B-1----:R-:W-:-:S11]  /*0320*/  IADD3 R10, PT, PT, RZ, -R7, RZ ;  /* 0x80000007ff0a7210 */ /* 0x002fd60007ffe0ff */
[----:B------:R-:W-:Y:S01]  /*0330*/  IABS R11, UR43 ;  /* 0x0000002b000b7c13 */ /* 0x000fe20008000000 */
[----:B------:R-:W-:-:S04]  /*0340*/  IMAD.MOV.U32 R5, RZ, RZ, R10 ;  /* 0x000000ffff057224 */ /* 0x000fc800078e000a */
[----:B------:R-:W-:Y:S01]  /*0350*/  IMAD.MOV.U32 R9, RZ, RZ, R11 ;  /* 0x000000ffff097224 */ /* 0x000fe200078e000b */
[----:B------:R-:W-:Y:S01]  /*0360*/  IABS R11, R3 ;  /* 0x00000003000b7213 */ /* 0x000fe20000000000 */
[----:B------:R-:W-:Y:S01]  /*0370*/  IMAD R5, R5, R4, RZ ;  /* 0x0000000405057224 */ /* 0x000fe200078e02ff */
[----:B------:R-:W-:Y:S01]  /*0380*/  LOP3.LUT R3, R3, R0, RZ, 0x3c, !PT ;  /* 0x0000000003037212 */ /* 0x000fe200078e3cff */
[----:B------:R-:W-:-:S04]  /*0390*/  IMAD.HI.U32 R8, R8, R9, RZ ;  /* 0x0000000908087227 */ /* 0x000fc800078e00ff */
[----:B------:R-:W-:Y:S02]  /*03a0*/  IMAD.MOV R10, RZ, RZ, -R8 ;  /* 0x000000ffff0a7224 */ /* 0x000fe400078e0a08 */
[----:B------:R-:W-:-:S04]  /*03b0*/  IMAD.HI.U32 R6, R7, R5, R6 ;  /* 0x0000000507067227 */ /* 0x000fc800078e0006 */
[----:B------:R-:W-:Y:S02]  /*03c0*/  IMAD R7, R2, R10, R9 ;  /* 0x0000000a02077224 */ /* 0x000fe400078e0209 */
[----:B------:R-:W-:-:S03]  /*03d0*/  IMAD.MOV.U32 R5, RZ, RZ, R11 ;  /* 0x000000ffff057224 */ /* 0x000fc600078e000b */
[----:B------:R-:W-:Y:S01]  /*03e0*/  ISETP.GT.U32.AND P4, PT, R2, R7, PT ;  /* 0x000000070200720c */ /* 0x000fe20003f84070 */
[----:B------:R-:W-:-:S04]  /*03f0*/  IMAD.HI.U32 R6, R6, R5, RZ ;  /* 0x0000000506067227 */ /* 0x000fc800078e00ff */
[----:B------:R-:W-:-:S04]  /*0400*/  IMAD.MOV R9, RZ, RZ, -R6 ;  /* 0x000000ffff097224 */ /* 0x000fc800078e0a06 */
[C---:B------:R-:W-:Y:S02]  /*0410*/  IMAD R5, R4.reuse, R9, R5 ;  /* 0x0000000904057224 */ /* 0x040fe400078e0205 */
[----:B------:R-:W-:Y:S02]  /*0420*/  IMAD.U32 R9, RZ, RZ, UR9 ;  /* 0x00000009ff097e24 */ /* 0x000fe4000f8e00ff */
[----:B------:R-:W-:Y:S01]  /*0430*/  @!P4 IMAD.IADD R7, R7, 0x1, -R2 ;  /* 0x000000010707c824 */ /* 0x000fe200078e0a02 */
[----:B------:R-:W-:Y:S02]  /*0440*/  ISETP.GT.U32.AND P0, PT, R4, R5, PT ;  /* 0x000000050400720c */ /* 0x000fe40003f04070 */
[----:B------:R-:W-:Y:S02]  /*0450*/  @!P4 IADD3 R8, PT, PT, R8, 0x1, RZ ;  /* 0x000000010808c810 */ /* 0x000fe40007ffe0ff */
[----:B------:R-:W-:Y:S02]  /*0460*/  ISETP.GE.U32.AND P3, PT, R7, R2, PT ;  /* 0x000000020700720c */ /* 0x000fe40003f66070 */
[----:B------:R-:W-:Y:S01]  /*0470*/  LOP3.LUT R7, R9, UR43, RZ, 0x3c, !PT ;  /* 0x0000002b09077c12 */ /* 0x000fe2000f8e3cff */
[----:B------:R-:W0:Y:S03]  /*0480*/  S2R R2, SR_TID.X ;  /* 0x0000000000027919 */ /* 0x000e260000002100 */
[----:B------:R-:W-:-:S03]  /*0490*/  ISETP.GE.AND P2, PT, R7, RZ, PT ;  /* 0x000000ff0700720c */ /* 0x000fc60003f46270 */
[----:B------:R-:W-:Y:S02]  /*04a0*/  @!P0 IMAD.IADD R5, R5, 0x1, -R4 ;  /* 0x0000000105058824 */ /* 0x000fe400078e0a04 */
[----:B------:R-:W-:Y:S01]  /*04b0*/  @!P0 VIADD R6, R6, 0x1 ;  /* 0x0000000106068836 */ /* 0x000fe20000000000 */
[----:B------:R-:W-:Y:S01]  /*04c0*/  ISETP.NE.AND P0, PT, R0, RZ, PT ;  /* 0x000000ff0000720c */ /* 0x000fe20003f05270 */
[----:B------:R-:W-:Y:S01]  /*04d0*/  @P3 VIADD R8, R8, 0x1 ;  /* 0x0000000108083836 */ /* 0x000fe20000000000 */
[----:B------:R-:W-:Y:S02]  /*04e0*/  ISETP.GE.U32.AND P3, PT, R5, R4, PT ;  /* 0x000000040500720c */ /* 0x000fe40003f66070 */
[----:B------:R-:W-:-:S03]  /*04f0*/  @!P1 LOP3.LUT R4, RZ, UR9, RZ, 0x33, !PT ;  /* 0x00000009ff049c12 */ /* 0x000fc6000f8e33ff */
[----:B------:R-:W-:Y:S01]  /*0500*/  @!P2 IMAD.MOV R8, RZ, RZ, -R8 ;  /* 0x000000ffff08a224 */ /* 0x000fe200078e0a08 */
[----:B------:R-:W-:-:S04]  /*0510*/  ISETP.GE.AND P2, PT, R3, RZ, PT ;  /* 0x000000ff0300720c */ /* 0x000fc80003f46270 */
[----:B------:R-:W-:Y:S02]  /*0520*/  R2UR UR8, R8 ;  /* 0x00000000080872ca */ /* 0x000fe400000e0000 */
[----:B------:R-:W-:Y:S02]  /*0530*/  @!P1 R2UR UR8, R4 ;  /* 0x00000000040892ca */ /* 0x000fe400000e0000 */
[----:B------:R-:W-:-:S05]  /*0540*/  @P3 IADD3 R6, PT, PT, R6, 0x1, RZ ;  /* 0x0000000106063810 */ /* 0x000fca0007ffe0ff */
[----:B------:R-:W-:Y:S01]  /*0550*/  @!P2 IMAD.MOV R6, RZ, RZ, -R6 ;  /* 0x000000ffff06a224 */ /* 0x000fe200078e0a06 */
[----:B0-----:R-:W-:-:S04]  /*0560*/  LOP3.LUT P1, RZ, R2, UR43, RZ, 0xfc, !PT ;  /* 0x0000002b02ff7c12 */ /* 0x001fc8000f82fcff */
[----:B------:R-:W-:Y:S01]  /*0570*/  SEL R19, R19, R6, !P0 ;  /* 0x0000000613137207 */ /* 0x000fe20004000000 */
[----:B------:R-:W-:Y:S02]  /*0580*/  UIADD3 UR7, UPT, UPT, -UR8, URZ, URZ ;  /* 0x000000ff08077290 */ /* 0x000fe4000fffe1ff */
[----:B-----5:R-:W-:Y:S02]  /*0590*/  IMAD R17, R17, UR8, RZ ;  /* 0x0000000811117c24 */ /* 0x020fe4000f8e02ff */
[----:B------:R-:W-:-:S04]  /*05a0*/  UIMAD UR4, UR9, UR7, UR43 ;  /* 0x00000007090472a4 */ /* 0x000fc8000f8e022b */
[----:B----4-:R-:W-:Y:S01]  /*05b0*/  UIMAD UR42, UR4, UR6, URZ ;  /* 0x00000006042a72a4 */ /* 0x010fe2000f8e02ff */
[----:B------:R-:W-:Y:S11]  /*05c0*/  @P1 BRA `(.L_x_1) ;  /* 0x0000001800401947 */ /* 0x000ff60003800000 */
[----:B------:R-:W0:Y:S08]  /*05d0*/  LDC.64 R4, c[0x0][0x398] ;  /* 0x0000e600ff047b82 */ /* 0x000e300000000a00 */
[----:B------:R-:W1:Y:S01]  /*05e0*/  LDC.64 R6, c[0x0][0x390] ;  /* 0x0000e400ff067b82 */ /* 0x000e620000000a00 */
[----:B0-----:R-:W-:-:S05]  /*05f0*/  IMAD.WIDE R4, R19, 0x8, R4 ;  /* 0x0000000813047825 */ /* 0x001fca00078e0204 */
[----:B------:R-:W2:Y:S01]  /*0600*/  LDG.E.64 R8, desc[UR36][R4.64] ;  /* 0x0000002404087981 */ /* 0x000ea2000c1e1b00 */
[----:B-1----:R-:W-:-:S03]  /*0610*/  IMAD.WIDE R6, R19, 0x8, R6 ;  /* 0x0000000813067825 */ /* 0x002fc600078e0206 */
[----:B--2---:R-:W2:Y:S04]  /*0620*/  LD.E.64 R8, desc[UR36][R8.64] ;  /* 0x0000002408087980 */ /* 0x004ea8000c101b00 */
[----:B--2---:R0:W-:Y:S04]  /*0630*/  ST.E.U8 desc[UR36][R8.64], RZ ;  /* 0x000000ff08007985 */ /* 0x0041e8000c101124 */
[----:B------:R-:W2:Y:S04]  /*0640*/  LDG.E.64 R10, desc[UR36][R6.64] ;  /* 0x00000024060a7981 */ /* 0x000ea8000c1e1b00 */
[----:B--2---:R-:W2:Y:S04]  /*0650*/  LD.E.64 R10, desc[UR36][R10.64] ;  /* 0x000000240a0a7980 */ /* 0x004ea8000c101b00 */
[----:B--2---:R1:W-:Y:S04]  /*0660*/  ST.E desc[UR36][R10.64], RZ ;  /* 0x000000ff0a007985 */ /* 0x0043e8000c101924 */
[----:B------:R-:W2:Y:S04]  /*0670*/  LDG.E.64 R12, desc[UR36][R4.64] ;  /* 0x00000024040c7981 */ /* 0x000ea8000c1e1b00 */
[----:B--2---:R-:W2:Y:S04]  /*0680*/  LD.E.64 R12, desc[UR36][R12.64] ;  /* 0x000000240c0c7980 */ /* 0x004ea8000c101b00 */
[----:B--2---:R2:W-:Y:S04]  /*0690*/  ST.E.U8 desc[UR36][R12.64], RZ ;  /* 0x000000ff0c007985 */ /* 0x0045e8000c101124 */
[----:B------:R-:W3:Y:S04]  /*06a0*/  LDG.E.64 R14, desc[UR36][R6.64] ;  /* 0x00000024060e7981 */ /* 0x000ee8000c1e1b00 */
[----:B---3--:R-:W3:Y:S04]  /*06b0*/  LD.E.64 R14, desc[UR36][R14.64] ;  /* 0x000000240e0e7980 */ /* 0x008ee8000c101b00 */
[----:B---3--:R3:W-:Y:S04]  /*06c0*/  ST.E desc[UR36][R14.64], RZ ;  /* 0x000000ff0e007985 */ /* 0x0087e8000c101924 */
[----:B------:R-:W4:Y:S04]  /*06d0*/  LDG.E.64 R20, desc[UR36][R4.64] ;  /* 0x0000002404147981 */ /* 0x000f28000c1e1b00 */
[----:B----4-:R-:W4:Y:S04]  /*06e0*/  LD.E.64 R20, desc[UR36][R20.64] ;  /* 0x0000002414147980 */ /* 0x010f28000c101b00 */
[----:B----4-:R4:W-:Y:S04]  /*06f0*/  ST.E.U8 desc[UR36][R20.64+0x1], RZ ;  /* 0x000001ff14007985 */ /* 0x0109e8000c101124 */
[----:B0-----:R-:W5:Y:S04]  /*0700*/  LDG.E.64 R8, desc[UR36][R6.64] ;  /* 0x0000002406087981 */ /* 0x001f68000c1e1b00 */
[----:B-----5:R-:W5:Y:S04]  /*0710*/  LD.E.64 R8, desc[UR36][R8.64] ;  /* 0x0000002408087980 */ /* 0x020f68000c101b00 */
[----:B-----5:R0:W-:Y:S04]  /*0720*/  ST.E desc[UR36][R8.64+0x4], RZ ;  /* 0x000004ff08007985 */ /* 0x0201e8000c101924 */
[----:B-1----:R-:W5:Y:S04]  /*0730*/  LDG.E.64 R10, desc[UR36][R4.64] ;  /* 0x00000024040a7981 */ /* 0x002f68000c1e1b00 */
[----:B-----5:R-:W5:Y:S04]  /*0740*/  LD.E.64 R10, desc[UR36][R10.64+0x8] ;  /* 0x000008240a0a7980 */ /* 0x020f68000c101b00 */
[----:B-----5:R1:W-:Y:S04]  /*0750*/  ST.E.U8 desc[UR36][R10.64], RZ ;  /* 0x000000ff0a007985 */ /* 0x0203e8000c101124 */
[----:B--2---:R-:W2:Y:S04]  /*0760*/  LDG.E.64 R12, desc[UR36][R6.64] ;  /* 0x00000024060c7981 */ /* 0x004ea8000c1e1b00 */
[----:B--2---:R-:W2:Y:S04]  /*0770*/  LD.E.64 R12, desc[UR36][R12.64+0x8] ;  /* 0x000008240c0c7980 */ /* 0x004ea8000c101b00 */
[----:B--2---:R2:W-:Y:S04]  /*0780*/  ST.E desc[UR36][R12.64], RZ ;  /* 0x000000ff0c007985 */ /* 0x0045e8000c101924 */
[----:B---3--:R-:W3:Y:S04]  /*0790*/  LDG.E.64 R14, desc[UR36][R4.64] ;  /* 0x00000024040e7981 */ /* 0x008ee8000c1e1b00 */
[----:B---3--:R-:W3:Y:S04]  /*07a0*/  LD.E.64 R14, desc[UR36][R14.64] ;  /* 0x000000240e0e7980 */ /* 0x008ee8000c101b00 */
[----:B---3--:R3:W-:Y:S04]  /*07b0*/  ST.E.U8 desc[UR36][R14.64+0x2], RZ ;  /* 0x000002ff0e007985 */ /* 0x0087e8000c101124 */
[----:B----4-:R-:W4:Y:S04]  /*07c0*/  LDG.E.64 R20, desc[UR36][R6.64] ;  /* 0x0000002406147981 */ /* 0x010f28000c1e1b00 */
[----:B----4-:R-:W4:Y:S04]  /*07d0*/  LD.E.64 R20, desc[UR36][R20.64] ;  /* 0x0000002414147980 */ /* 0x010f28000c101b00 */
[----:B----4-:R4:W-:Y:S04]  /*07e0*/  ST.E desc[UR36][R20.64+0x8], RZ ;  /* 0x000008ff14007985 */ /* 0x0109e8000c101924 */
[----:B0-----:R-:W5:Y:S04]  /*07f0*/  LDG.E.64 R8, desc[UR36][R4.64] ;  /* 0x0000002404087981 */ /* 0x001f68000c1e1b00 */
[----:B-----5:R-:W5:Y:S04]  /*0800*/  LD.E.64 R8, desc[UR36][R8.64+0x10] ;  /* 0x0000102408087980 */ /* 0x020f68000c101b00 */
[----:B-----5:R0:W-:Y:S04]  /*0810*/  ST.E.U8 desc[UR36][R8.64], RZ ;  /* 0x000000ff08007985 */ /* 0x0201e8000c101124 */
[----:B-1----:R-:W5:Y:S04]  /*0820*/  LDG.E.64 R10, desc[UR36][R6.64] ;  /* 0x00000024060a7981 */ /* 0x002f68000c1e1b00 */
[----:B-----5:R-:W5:Y:S04]  /*0830*/  LD.E.64 R10, desc[UR36][R10.64+0x10] ;  /* 0x000010240a0a7980 */ /* 0x020f68000c101b00 */
[----:B-----5:R1:W-:Y:S04]  /*0840*/  ST.E desc[UR36][R10.64], RZ ;  /* 0x000000ff0a007985 */ /* 0x0203e8000c101924 */
[----:B--2---:R-:W2:Y:S04]  /*0850*/  LDG.E.64 R12, desc[UR36][R4.64] ;  /* 0x00000024040c7981 */ /* 0x004ea8000c1e1b00 */
[----:B--2---:R-:W2:Y:S04]  /*0860*/  LD.E.64 R12, desc[UR36][R12.64] ;  /* 0x000000240c0c7980 */ /* 0x004ea8000c101b00 */
[----:B--2---:R2:W-:Y:S04]  /*0870*/  ST.E.U8 desc[UR36][R12.64+0x3], RZ ;  /* 0x000003ff0c007985 */ /* 0x0045e8000c101124 */
[----:B---3--:R-:W3:Y:S04]  /*0880*/  LDG.E.64 R14, desc[UR36][R6.64] ;  /* 0x00000024060e7981 */ /* 0x008ee8000c1e1b00 */
[----:B---3--:R-:W3:Y:S04]  /*0890*/  LD.E.64 R14, desc[UR36][R14.64] ;  /* 0x000000240e0e7980 */ /* 0x008ee8000c101b00 */
[----:B---3--:R3:W-:Y:S04]  /*08a0*/  ST.E desc[UR36][R14.64+0xc], RZ ;  /* 0x00000cff0e007985 */ /* 0x0087e8000c101924 */
[----:B----4-:R-:W4:Y:S04]  /*08b0*/  LDG.E.64 R20, desc[UR36][R4.64] ;  /* 0x0000002404147981 */ /* 0x010f28000c1e1b00 */
        /* <DEDUP_REMOVED lines=344> */
[----:B----4-:R-:W3:Y:S04]  /*1e40*/  LDG.E.64 R20, desc[UR36][R6.64] ;  /* 0x0000002406147981 */ /* 0x010ee8000c1e1b00 */
[----:B---3--:R-:W3:Y:S04]  /*1e50*/  LD.E.64 R20, desc[UR36][R20.64] ;  /* 0x0000002414147980 */ /* 0x008ee8000c101b00 */
[----:B---3--:R2:W-:Y:S04]  /*1e60*/  ST.E desc[UR36][R20.64+0x80], RZ ;  /* 0x000080ff14007985 */ /* 0x0085e8000c101924 */
[----:B0-----:R-:W3:Y:S04]  /*1e70*/  LDG.E.64 R8, desc[UR36][R4.64] ;  /* 0x0000002404087981 */ /* 0x001ee8000c1e1b00 */
[----:B---3--:R-:W3:Y:S04]  /*1e80*/  LD.E.64 R8, desc[UR36][R8.64+0x100] ;  /* 0x0001002408087980 */ /* 0x008ee8000c101b00 */
[----:B---3--:R2:W-:Y:S04]  /*1e90*/  ST.E.U8 desc[UR36][R8.64], RZ ;  /* 0x000000ff08007985 */ /* 0x0085e8000c101124 */
[----:B-1----:R-:W3:Y:S04]  /*1ea0*/  LDG.E.64 R10, desc[UR36][R6.64] ;  /* 0x00000024060a7981 */ /* 0x002ee8000c1e1b00 */
[----:B---3--:R-:W3:Y:S04]  /*1eb0*/  LD.E.64 R10, desc[UR36][R10.64+0x100] ;  /* 0x000100240a0a7980 */ /* 0x008ee8000c101b00 */
[----:B---3--:R2:W-:Y:S02]  /*1ec0*/  ST.E desc[UR36][R10.64], RZ ;  /* 0x000000ff0a007985 */ /* 0x0085e4000c101924 */
.L_x_1:
[----:B------:R-:W-:Y:S05]  /*1ed0*/  BSYNC.RECONVERGENT B0 ;  /* 0x0000000000007941 */ /* 0x000fea0003800200 */
.L_x_0:
[----:B------:R-:W-:-:S06]  /*1ee0*/  UISETP.GE.AND UP0, UPT, UR9, 0x1, UPT ;  /* 0x000000010900788c */ /* 0x000fcc000bf06270 */
[----:B------:R-:W-:-:S13]  /*1ef0*/  PLOP3.LUT P0, PT, PT, PT, UP0, 0x80, 0x8 ;  /* 0x000000000008781c */ /* 0x000fda0003f0f008 */
[----:B------:R-:W-:Y:S05]  /*1f00*/  @!P0 EXIT ;  /* 0x000000000000894d */ /* 0x000fea0003800000 */
[----:B------:R-:W-:Y:S01]  /*1f10*/  UIADD3 UR44, UPT, UPT, UR42, UR9, URZ ;  /* 0x000000092a2c7290 */ /* 0x000fe2000fffe0ff */
[----:B------:R-:W-:Y:S01]  /*1f20*/  UMOV UR38, URZ ;  /* 0x000000ff00267c82 */ /* 0x000fe20008000000 */
[----:B------:R-:W-:-:S10]  /*1f30*/  UMOV UR39, URZ ;  /* 0x000000ff00277c82 */ /* 0x000fd40008000000 */
.L_x_19:
[----:B0-----:R-:W2:Y:S02]  /*1f40*/  LDC R0, c[0x0][0x3b4] ;  /* 0x0000ed00ff007b82 */ /* 0x001ea40000000800 */
[----:B--2---:R-:W-:Y:S02]  /*1f50*/  VIADD R9, R0, 0xffffffff ;  /* 0xffffffff00097836 */ /* 0x004fe40000000000 */
[----:B------:R-:W-:-:S03]  /*1f60*/  IMAD.U32 R0, RZ, RZ, UR43 ;  /* 0x0000002bff007e24 */ /* 0x000fc6000f8e00ff */
[-C--:B------:R-:W-:Y:S01]  /*1f70*/  IABS R6, R9.reuse ;  /* 0x0000000900067213 */ /* 0x080fe20000000000 */
[----:B------:R-:W-:Y:S01]  /*1f80*/  VIADD R0, R0, -UR39 ;  /* 0x8000002700007c36 */ /* 0x000fe20008000000 */
[----:B------:R-:W-:Y:S02]  /*1f90*/  IABS R10, R9 ;  /* 0x00000009000a7213 */ /* 0x000fe40000000000 */
[----:B------:R-:W0:Y:S01]  /*1fa0*/  I2F.RP R3, R6 ;  /* 0x0000000600037306 */ /* 0x000e220000209400 */
[----:B------:R-:W-:Y:S02]  /*1fb0*/  ISETP.NE.AND P1, PT, R9, RZ, PT ;  /* 0x000000ff0900720c */ /* 0x000fe40003f25270 */
[----:B------:R-:W-:Y:S02]  /*1fc0*/  IABS R8, R0 ;  /* 0x0000000000087213 */ /* 0x000fe40000000000 */
[----:B------:R-:W-:Y:S01]  /*1fd0*/  ISETP.GE.AND P2, PT, R0, RZ, PT ;  /* 0x000000ff0000720c */ /* 0x000fe20003f46270 */
[----:B------:R-:W-:-:S02]  /*1fe0*/  IMAD.U32 R0, RZ, RZ, UR38 ;  /* 0x00000026ff007e24 */ /* 0x000fc4000f8e00ff */
[----:B0-----:R-:W0:Y:S02]  /*1ff0*/  MUFU.RCP R3, R3 ;  /* 0x0000000300037308 */ /* 0x001e240000001000 */
[----:B0----5:R-:W-:Y:S02]  /*2000*/  VIADD R4, R3, 0xffffffe ;  /* 0x0ffffffe03047836 */ /* 0x021fe40000000000 */
[----:B------:R-:W-:-:S04]  /*2010*/  IMAD.MOV R3, RZ, RZ, -R10 ;  /* 0x000000ffff037224 */ /* 0x000fc800078e0a0a */
[----:B------:R0:W1:Y:S02]  /*2020*/  F2I.FTZ.U32.TRUNC.NTZ R5, R4 ;  /* 0x0000000400057305 */ /* 0x000064000021f000 */
[----:B0-----:R-:W-:Y:S01]  /*2030*/  IMAD.MOV.U32 R4, RZ, RZ, RZ ;  /* 0x000000ffff047224 */ /* 0x001fe200078e00ff */
[----:B-1----:R-:W-:-:S05]  /*2040*/  IADD3 R7, PT, PT, RZ, -R5, RZ ;  /* 0x80000005ff077210 */ /* 0x002fca0007ffe0ff */
[----:B------:R-:W-:-:S04]  /*2050*/  IMAD R7, R7, R6, RZ ;  /* 0x0000000607077224 */ /* 0x000fc800078e02ff */
[----:B------:R-:W-:-:S06]  /*2060*/  IMAD.HI.U32 R5, R5, R7, R4 ;  /* 0x0000000705057227 */ /* 0x000fcc00078e0004 */
[----:B------:R-:W-:-:S04]  /*2070*/  IMAD.HI.U32 R5, R5, R8, RZ ;  /* 0x0000000805057227 */ /* 0x000fc800078e00ff */
[----:B------:R-:W-:-:S05]  /*2080*/  IMAD R5, R5, R3, R8 ;  /* 0x0000000305057224 */ /* 0x000fca00078e0208 */
[----:B------:R-:W-:-:S13]  /*2090*/  ISETP.GT.U32.AND P0, PT, R6, R5, PT ;  /* 0x000000050600720c */ /* 0x000fda0003f04070 */
[----:B------:R-:W-:-:S05]  /*20a0*/  @!P0 IMAD.IADD R5, R5, 0x1, -R6 ;  /* 0x0000000105058824 */ /* 0x000fca00078e0a06 */
[----:B------:R-:W-:-:S13]  /*20b0*/  ISETP.GT.U32.AND P0, PT, R6, R5, PT ;  /* 0x000000050600720c */ /* 0x000fda0003f04070 */
[----:B------:R-:W-:Y:S02]  /*20c0*/  @!P0 IADD3 R5, PT, PT, R5, -R6, RZ ;  /* 0x8000000605058210 */ /* 0x000fe40007ffe0ff */
[----:B------:R-:W-:Y:S01]  /*20d0*/  ISETP.LT.AND P0, PT, R0, UR43, PT ;  /* 0x0000002b00007c0c */ /* 0x000fe2000bf01270 */
[----:B------:R-:W-:Y:S02]  /*20e0*/  IMAD.U32 R0, RZ, RZ, UR43 ;  /* 0x0000002bff007e24 */ /* 0x000fe4000f8e00ff */
[----:B------:R-:W-:Y:S01]  /*20f0*/  @!P2 IMAD.MOV R5, RZ, RZ, -R5 ;  /* 0x000000ffff05a224 */ /* 0x000fe200078e0a05 */
[----:B------:R-:W-:-:S04]  /*2100*/  @!P1 LOP3.LUT R5, RZ, R9, RZ, 0x33, !PT ;  /* 0x00000009ff059212 */ /* 0x000fc800078e33ff */
[----:B------:R-:W-:-:S04]  /*2110*/  ISETP.NE.OR P0, PT, R5, RZ, P0 ;  /* 0x000000ff0500720c */ /* 0x000fc80000705670 */
[----:B------:R-:W-:-:S13]  /*2120*/  ISETP.LT.U32.OR P0, PT, R0, UR39, P0 ;  /* 0x0000002700007c0c */ /* 0x000fda0008701470 */
[----:B------:R-:W-:Y:S05]  /*2130*/  @P0 BRA `(.L_x_2) ;  /* 0x0000000800f80947 */ /* 0x000fea0003800000 */
[----:B------:R-:W-:Y:S01]  /*2140*/  LOP3.LUT P0, RZ, R19, R2, RZ, 0xfc, !PT ;  /* 0x0000000213ff7212 */ /* 0x000fe2000780fcff */
[----:B------:R-:W-:-:S12]  /*2150*/  BSSY.RECONVERGENT B6, `(.L_x_3) ;  /* 0x0000013000067945 */ /* 0x000fd80003800200 */
[----:B------:R-:W-:Y:S05]  /*2160*/  @P0 BRA `(.L_x_4) ;  /* 0x0000000000440947 */ /* 0x000fea0003800000 */
[----:B------:R-:W0:Y:S01]  /*2170*/  LDCU UR4, c[0x0][0x2f8] ;  /* 0x00005f00ff0477ac */ /* 0x000e220008000800 */
[----:B------:R-:W-:Y:S01]  /*2180*/  IMAD.U32 R10, RZ, RZ, UR39 ;  /* 0x00000027ff0a7e24 */ /* 0x000fe2000f8e00ff */
[----:B------:R-:W-:Y:S01]  /*2190*/  MOV R11, UR43 ;  /* 0x0000002b000b7c02 */ /* 0x000fe20008000f00 */
[----:B------:R-:W-:Y:S01]  /*21a0*/  IMAD.U32 R3, RZ, RZ, UR42 ;  /* 0x0000002aff037e24 */ /* 0x000fe2000f8e00ff */
[----:B------:R-:W-:Y:S01]  /*21b0*/  MOV R0, 0x0 ;  /* 0x0000000000007802 */ /* 0x000fe20000000f00 */
[----:B------:R-:W1:Y:S01]  /*21c0*/  LDCU.64 UR6, c[0x4][0x8] ;  /* 0x01000100ff0677ac */ /* 0x000e620008000a00 */
[----:B------:R-:W-:Y:S01]  /*21d0*/  IMAD.U32 R6, RZ, RZ, UR40 ;  /* 0x00000028ff067e24 */ /* 0x000fe2000f8e00ff */
[----:B------:R-:W-:Y:S01]  /*21e0*/  MOV R7, UR41 ;  /* 0x0000002900077c02 */ /* 0x000fe20008000f00 */
[----:B------:R2:W3:Y:S01]  /*21f0*/  LDC.64 R8, c[0x4][R0] ;  /* 0x0100000000087b82 */ /* 0x0004e20000000a00 */
[----:B0-----:R-:W-:Y:S01]  /*2200*/  UIADD3 UR4, UPT, UPT, -UR4, UR40, URZ ;  /* 0x0000002804047290 */ /* 0x001fe2000fffe1ff */
[----:B-1----:R-:W-:-:S02]  /*2210*/  IMAD.U32 R4, RZ, RZ, UR6 ;  /* 0x00000006ff047e24 */ /* 0x002fc4000f8e00ff */
[----:B------:R-:W-:-:S06]  /*2220*/  IMAD.U32 R5, RZ, RZ, UR7 ;  /* 0x00000007ff057e24 */ /* 0x000fcc000f8e00ff */
[----:B------:R2:W-:Y:S04]  /*2230*/  STL.64 [UR4], R10 ;  /* 0x0000000aff007987 */ /* 0x0005e80008100a04 */
[----:B------:R2:W-:Y:S04]  /*2240*/  STL.64 [UR4+0x8], R2 ;  /* 0x00000802ff007987 */ /* 0x0005e80008100a04 */
[----:B------:R2:W-:Y:S02]  /*2250*/  STL [UR4+0x10], R17 ;  /* 0x00001011ff007987 */ /* 0x0005e40008100804 */
[----:B------:R-:W-:-:S07]  /*2260*/  LEPC R20, `(.L_x_4) ;  /* 0x000000001014794e */ /* 0x000fce0000000000 */
[----:B--23--:R-:W-:Y:S05]  /*2270*/  CALL.ABS.NOINC R8 ;  /* 0x0000000008007343 */ /* 0x00cfea0003c00000 */
.L_x_4:
[----:B------:R-:W-:Y:S05]  /*2280*/  BSYNC.RECONVERGENT B6 ;  /* 0x0000000000067941 */ /* 0x000fea0003800200 */
.L_x_3:
[----:B------:R-:W0:Y:S08]  /*2290*/  LDC.64 R6, c[0x0][0x380] ;  /* 0x0000e000ff067b82 */ /* 0x000e300000000a00 */
[----:B------:R-:W1:Y:S08]  /*22a0*/  LDC.64 R4, c[0x0][0x390] ;  /* 0x0000e400ff047b82 */ /* 0x000e700000000a00 */
[----:B------:R-:W2:Y:S08]  /*22b0*/  LDC.64 R10, c[0x0][0x398] ;  /* 0x0000e600ff0a7b82 */ /* 0x000eb00000000a00 */
[----:B------:R-:W3:Y:S01]  /*22c0*/  LDC.64 R12, c[0x0][0x388] ;  /* 0x0000e200ff0c7b82 */ /* 0x000ee20000000a00 */
[----:B0-----:R-:W-:-:S06]  /*22d0*/  IMAD.WIDE R6, R19, 0x8, R6 ;  /* 0x0000000813067825 */ /* 0x001fcc00078e0206 */
[----:B------:R-:W4:Y:S01]  /*22e0*/  LDG.E.64 R6, desc[UR36][R6.64] ;  /* 0x0000002406067981 */ /* 0x000f22000c1e1b00 */
[C---:B-1----:R-:W-:Y:S01]  /*22f0*/  IMAD.WIDE R8, R19.reuse, 0x8, R4 ;  /* 0x0000000813087825 */ /* 0x042fe200078e0204 */
[----:B------:R-:W0:Y:S05]  /*2300*/  LDC R3, c[0x0][0x3b4] ;  /* 0x0000ed00ff037b82 */ /* 0x000e2a0000000800 */
[----:B------:R-:W4:Y:S01]  /*2310*/  LDG.E.64 R8, desc[UR36][R8.64] ;  /* 0x0000002408087981 */ /* 0x000f22000c1e1b00 */
[----:B--2---:R-:W-:-:S06]  /*2320*/  IMAD.WIDE R10, R19, 0x8, R10 ;  /* 0x00000008130a7825 */ /* 0x004fcc00078e020a */
[----:B------:R-:W2:Y:S01]  /*2330*/  LDG.E.64 R10, desc[UR36][R10.64] ;  /* 0x000000240a0a7981 */ /* 0x000ea2000c1e1b00 */
[----:B---3--:R-:W-:-:S06]  /*2340*/  IMAD.WIDE R4, R19, 0x8, R12 ;  /* 0x0000000813047825 */ /* 0x008fcc00078e020c */
[----:B------:R-:W5:Y:S01]  /*2350*/  LDG.E.64 R4, desc[UR36][R4.64] ;  /* 0x0000002404047981 */ /* 0x000f62000c1e1b00 */
[----:B0-----:R-:W-:-:S04]  /*2360*/  VIADD R12, R3, 0xffffffff ;  /* 0xffffffff030c7836 */ /* 0x001fc80000000000 */
[----:B------:R-:W-:Y:S02]  /*2370*/  IMAD.IADD R3, R12, 0x1, R3 ;  /* 0x000000010c037824 */ /* 0x000fe400078e0203 */
[----:B------:R-:W-:-:S03]  /*2380*/  IMAD.IADD R0, R17, 0x1, R2 ;  /* 0x0000000111007824 */ /* 0x000fc600078e0202 */
[----:B------:R-:W-:Y:S02]  /*2390*/  ISETP.GE.AND P0, PT, R3, 0x2, PT ;  /* 0x000000020300780c */ /* 0x000fe40003f06270 */
[----:B------:R-:W-:Y:S01]  /*23a0*/  SHF.R.S32.HI R13, RZ, 0x1f, R0 ;  /* 0x0000001fff0d7819 */ /* 0x000fe20000011400 */
[----:B------:R-:W-:Y:S01]  /*23b0*/  IMAD.U32 R15, RZ, RZ, UR42 ;  /* 0x0000002aff0f7e24 */ /* 0x000fe2000f8e00ff */
[----:B----4-:R-:W-:-:S05]  /*23c0*/  IADD3 R6, P1, PT, R0, R6, RZ ;  /* 0x0000000600067210 */ /* 0x010fca0007f3e0ff */
[----:B------:R-:W-:Y:S02]  /*23d0*/  IMAD.X R7, R7, 0x1, R13, P1 ;  /* 0x0000000107077824 */ /* 0x000fe400008e060d */
[----:B------:R-:W-:Y:S02]  /*23e0*/  HFMA2 R13, -RZ, RZ, 0, 0 ;  /* 0x00000000ff0d7431 */ /* 0x000fe400000001ff */
[----:B------:R-:W-:-:S04]  /*23f0*/  IMAD.WIDE R8, R0, 0x8, R8 ;  /* 0x0000000800087825 */ /* 0x000fc800078e0208 */
[----:B--2---:R-:W-:Y:S01]  /*2400*/  IMAD.WIDE R10, R0, 0x8, R10 ;  /* 0x00000008000a7825 */ /* 0x004fe200078e020a */
[----:B------:R-:W-:Y:S06]  /*2410*/  @!P0 BRA `(.L_x_5) ;  /* 0x0000000400908947 */ /* 0x000fec0003800000 */
[----:B------:R-:W-:Y:S02]  /*2420*/  IMAD.MOV.U32 R21, RZ, RZ, RZ ;  /* 0x000000ffff157224 */ /* 0x000fe400078e00ff */
[----:B------:R-:W-:-:S07]  /*2430*/  IMAD.U32 R15, RZ, RZ, UR42 ;  /* 0x0000002aff0f7e24 */ /* 0x000fce000f8e00ff */
.L_x_14:
[----:B------:R-:W-:-:S04]  /*2440*/  ISETP.GE.AND P0, PT, R15, UR44, PT ;  /* 0x0000002c0f007c0c */ /* 0x000fc8000bf06270 */
[----:B------:R-:W-:-:S04]  /*2450*/  ISETP.GT.U32.OR P0, PT, R2, R21, P0 ;  /* 0x000000150200720c */ /* 0x000fc80000704470 */
[----:B------:R-:W-:-:S04]  /*2460*/  ISETP.GT.OR P0, PT, R0, 0x1f, P0 ;  /* 0x0000001f0000780c */ /* 0x000fc80000704670 */
[----:B------:R-:W-:-:S13]  /*2470*/  ISETP.GT.OR P0, PT, R15, 0x1f, P0 ;  /* 0x0000001f0f00780c */ /* 0x000fda0000704670 */
[----:B------:R-:W-:Y:S05]  /*2480*/  @P0 BRA `(.L_x_6) ;  /* 0x0000000000980947 */ /* 0x000fea0003800000 */
[----:B------:R-:W2:Y:S04]  /*2490*/  LD.E.64 R22, desc[UR36][R8.64] ;  /* 0x0000002408167980 */ /* 0x000ea8000c101b00 */
[----:B------:R-:W3:Y:S01]  /*24a0*/  LD.E.64 R12, desc[UR36][R8.64+0x8] ;  /* 0x00000824080c7980 */ /* 0x000ee2000c101b00 */
[----:B------:R-:W-:Y:S02]  /*24b0*/  SHF.R.S32.HI R27, RZ, 0x1f, R15 ;  /* 0x0000001fff1b7819 */ /* 0x000fe4000001140f */
[----:B-----5:R-:W-:Y:S01]  /*24c0*/  IADD3 R24, P0, PT, R4, R15, RZ ;  /* 0x0000000f04187210 */ /* 0x020fe20007f1e0ff */
[----:B------:R-:W4:Y:S04]  /*24d0*/  LD.E.U8 R14, desc[UR36][R6.64] ;  /* 0x00000024060e7980 */ /* 0x000f28000c101100 */
[----:B------:R-:W-:Y:S01]  /*24e0*/  IMAD.X R25, R5, 0x1, R27, P0 ;  /* 0x0000000105197824 */ /* 0x000fe200000e061b */
[----:B------:R-:W4:Y:S05]  /*24f0*/  LD.E.64 R28, desc[UR36][R10.64+0x8] ;  /* 0x000008240a1c7980 */ /* 0x000f2a000c101b00 */
[----:B------:R-:W4:Y:S01]  /*2500*/  LD.E.U8 R25, desc[UR36][R24.64] ;  /* 0x0000002418197980 */ /* 0x000f22000c101100 */
[----:B--2---:R-:W-:-:S04]  /*2510*/  IMAD.WIDE R22, R15, 0x4, R22 ;  /* 0x000000040f167825 */ /* 0x004fc800078e0216 */
[C---:B---3--:R-:W-:Y:S01]  /*2520*/  IMAD.WIDE R12, R15.reuse, 0x4, R12 ;  /* 0x000000040f0c7825 */ /* 0x048fe200078e020c */
[----:B------:R-:W2:Y:S04]  /*2530*/  LD.E R16, desc[UR36][R22.64] ;  /* 0x0000002416107980 */ /* 0x000ea8000c101900 */
[----:B------:R0:W3:Y:S04]  /*2540*/  LD.E R20, desc[UR36][R22.64+0x4] ;  /* 0x0000042416147980 */ /* 0x0000e8000c101900 */
[----:B------:R-:W3:Y:S01]  /*2550*/  LD.E R12, desc[UR36][R12.64] ;  /* 0x000000240c0c7980 */ /* 0x000ee2000c101900 */
[----:B----4-:R-:W-:Y:S01]  /*2560*/  ISETP.NE.AND P2, PT, R14, R25, PT ;  /* 0x000000190e00720c */ /* 0x010fe20003f45270 */
[----:B------:R-:W-:Y:S01]  /*2570*/  BSSY.RECONVERGENT B0, `(.L_x_7) ;  /* 0x0000012000007945 */ /* 0x000fe20003800200 */
[----:B0-----:R-:W-:-:S04]  /*2580*/  IADD3 R22, P1, PT, R15, R28, RZ ;  /* 0x0000001c0f167210 */ /* 0x001fc80007f3e0ff */
[----:B------:R-:W-:Y:S02]  /*2590*/  IADD3.X R23, PT, PT, R29, R27, RZ, P1, !PT ;  /* 0x0000001b1d177210 */ /* 0x000fe40000ffe4ff */
[----:B--2---:R-:W-:-:S05]  /*25a0*/  IADD3 R18, PT, PT, R16, 0x1, RZ ;  /* 0x0000000110127810 */ /* 0x004fca0007ffe0ff */
[----:B------:R-:W-:Y:S02]  /*25b0*/  @P2 VIADD R18, R16, 0xffffffff ;  /* 0xffffffff10122836 */ /* 0x000fe40000000000 */
[----:B---3--:R-:W-:Y:S02]  /*25c0*/  VIADD R20, R20, 0xfffffffe ;  /* 0xfffffffe14147836 */ /* 0x008fe40000000000 */
[----:B------:R-:W-:-:S03]  /*25d0*/  VIADD R14, R12, 0xfffffffe ;  /* 0xfffffffe0c0e7836 */ /* 0x000fc60000000000 */
[----:B------:R-:W-:-:S04]  /*25e0*/  VIMNMX R25, PT, PT, R20, R18, !PT ;  /* 0x0000001214197248 */ /* 0x000fc80007fe0100 */
[----:B------:R-:W-:-:S04]  /*25f0*/  VIMNMX.RELU R14, P3, P3, R14, R25, !PT ;  /* 0x000000190e0e7248 */ /* 0x000fc80007b61100 */
[----:B------:R-:W-:-:S13]  /*2600*/  ISETP.NE.AND P0, PT, R14, R18, PT ;  /* 0x000000120e00720c */ /* 0x000fda0003f05270 */
[----:B------:R-:W-:-:S05]  /*2610*/  @!P0 IMAD.MOV.U32 R12, RZ, RZ, 0x1 ;  /* 0x00000001ff0c8424 */ /* 0x000fca00078e00ff */
[----:B------:R-:W-:-:S04]  /*2620*/  @!P0 SEL R12, R12, 0x2, !P2 ;  /* 0x000000020c0c8807 */ /* 0x000fc80005000000 */
[----:B------:R-:W-:Y:S01]  /*2630*/  @!P0 PRMT R13, R12, 0x7610, R13 ;  /* 0x000076100c0d8816 */ /* 0x000fe2000000000d */
[----:B------:R-:W-:Y:S06]  /*2640*/  @!P0 BRA `(.L_x_8) ;  /* 0x0000000000108947 */ /* 0x000fec0003800000 */
[----:B------:R-:W-:Y:S01]  /*2650*/  ISETP.NE.AND P0, PT, R14, R20, PT ;  /* 0x000000140e00720c */ /* 0x000fe20003f05270 */
[----:B------:R-:W-:-:S12]  /*2660*/  IMAD.MOV.U32 R13, RZ, RZ, 0x3 ;  /* 0x00000003ff0d7424 */ /* 0x000fd800078e00ff */
[----:B------:R-:W-:-:S04]  /*2670*/  @P0 SEL R12, RZ, 0x4, !P3 ;  /* 0x00000004ff0c0807 */ /* 0x000fc80005800000 */
[----:B------:R-:W-:-:S07]  /*2680*/  @P0 PRMT R13, R12, 0x7610, R13 ;  /* 0x000076100c0d0816 */ /* 0x000fce000000000d */
.L_x_8:
[----:B------:R-:W-:Y:S05]  /*2690*/  BSYNC.RECONVERGENT B0 ;  /* 0x0000000000007941 */ /* 0x000fea0003800200 */
.L_x_7:
[----:B------:R0:W-:Y:S04]  /*26a0*/  ST.E.U8 desc[UR36][R22.64+0x1], R13 ;  /* 0x0000010d16007985 */ /* 0x0001e8000c101124 */
[----:B0-----:R-:W2:Y:S02]  /*26b0*/  LD.E.64 R12, desc[UR36][R8.64+0x8] ;  /* 0x00000824080c7980 */ /* 0x001ea4000c101b00 */
[----:B--2---:R-:W-:-:S04]  /*26c0*/  IMAD.WIDE R12, R15, 0x4, R12 ;  /* 0x000000040f0c7825 */ /* 0x004fc800078e020c */
[----:B------:R-:W-:Y:S01]  /*26d0*/  VIADD R15, R15, 0x1 ;  /* 0x000000010f0f7836 */ /* 0x000fe20000000000 */
[----:B------:R0:W-:Y:S06]  /*26e0*/  ST.E desc[UR36][R12.64+0x4], R14 ;  /* 0x0000040e0c007985 */ /* 0x0001ec000c101924 */
.L_x_6:
[----:B0-----:R-:W-:Y:S01]  /*26f0*/  VIADD R13, R21, 0x1 ;  /* 0x00000001150d7836 */ /* 0x001fe20000000000 */
[----:B------:R-:W-:Y:S01]  /*2700*/  ISETP.GE.AND P0, PT, R15, UR44, PT ;  /* 0x0000002c0f007c0c */ /* 0x000fe2000bf06270 */
[----:B------:R-:W-:Y:S05]  /*2710*/  WARPSYNC.ALL ;  /* 0x0000000000007948 */ /* 0x000fea0003800000 */
[----:B------:R-:W-:Y:S01]  /*2720*/  BAR.SYNC.DEFER_BLOCKING 0x0 ;  /* 0x0000000000007b1d */ /* 0x000fe20000010000 */
[----:B------:R-:W-:-:S04]  /*2730*/  ISETP.GT.U32.OR P0, PT, R2, R13, P0 ;  /* 0x0000000d0200720c */ /* 0x000fc80000704470 */
[----:B------:R-:W-:Y:S01]  /*2740*/  ISETP.GT.OR P0, PT, R0, 0x1f, P0 ;  /* 0x0000001f0000780c */ /* 0x000fe20000704670 */
[----:B------:R-:W-:Y:S03]  /*2750*/  BSSY.RECONVERGENT B0, `(.L_x_9) ;  /* 0x0000029000007945 */ /* 0x000fe60003800200 */
[----:B------:R-:W-:-:S13]  /*2760*/  ISETP.GT.OR P0, PT, R15, 0x1f, P0 ;  /* 0x0000001f0f00780c */ /* 0x000fda0000704670 */
[----:B------:R-:W-:Y:S05]  /*2770*/  @P0 BRA `(.L_x_10) ;  /* 0x0000000000980947 */ /* 0x000fea0003800000 */
[----:B------:R-:W2:Y:S04]  /*2780*/  LD.E.64 R22, desc[UR36][R8.64] ;  /* 0x0000002408167980 */ /* 0x000ea8000c101b00 */
[----:B------:R-:W3:Y:S01]  /*2790*/  LD.E.64 R12, desc[UR36][R8.64+0x8] ;  /* 0x00000824080c7980 */ /* 0x000ee2000c101b00 */
[----:B------:R-:W-:Y:S02]  /*27a0*/  SHF.R.S32.HI R27, RZ, 0x1f, R15 ;  /* 0x0000001fff1b7819 */ /* 0x000fe4000001140f */
[----:B-----5:R-:W-:Y:S01]  /*27b0*/  IADD3 R24, P0, PT, R4, R15, RZ ;  /* 0x0000000f04187210 */ /* 0x020fe20007f1e0ff */
[----:B------:R-:W4:Y:S04]  /*27c0*/  LD.E.U8 R14, desc[UR36][R6.64] ;  /* 0x00000024060e7980 */ /* 0x000f28000c101100 */
[----:B------:R-:W-:-:S06]  /*27d0*/  IMAD.X R25, R5, 0x1, R27, P0 ;  /* 0x0000000105197824 */ /* 0x000fcc00000e061b */
[----:B------:R-:W4:Y:S01]  /*27e0*/  LD.E.U8 R25, desc[UR36][R24.64] ;  /* 0x0000002418197980 */ /* 0x000f22000c101100 */
[----:B--2---:R-:W-:-:S04]  /*27f0*/  IMAD.WIDE R22, R15, 0x4, R22 ;  /* 0x000000040f167825 */ /* 0x004fc800078e0216 */
[----:B---3--:R-:W-:Y:S01]  /*2800*/  IMAD.WIDE R12, R15, 0x4, R12 ;  /* 0x000000040f0c7825 */ /* 0x008fe200078e020c */
[----:B------:R-:W2:Y:S04]  /*2810*/  LD.E R16, desc[UR36][R22.64] ;  /* 0x0000002416107980 */ /* 0x000ea8000c101900 */
[----:B------:R-:W3:Y:S04]  /*2820*/  LD.E R18, desc[UR36][R22.64+0x4] ;  /* 0x0000042416127980 */ /* 0x000ee8000c101900 */
[----:B------:R-:W3:Y:S01]  /*2830*/  LD.E R12, desc[UR36][R12.64] ;  /* 0x000000240c0c7980 */ /* 0x000ee2000c101900 */
[----:B----4-:R-:W-:Y:S01]  /*2840*/  ISETP.NE.AND P1, PT, R14, R25, PT ;  /* 0x000000190e00720c */ /* 0x010fe20003f25270 */
[----:B------:R-:W-:Y:S01]  /*2850*/  BSSY.RECONVERGENT B1, `(.L_x_11) ;  /* 0x0000010000017945 */ /* 0x000fe20003800200 */
[----:B--2---:R-:W-:-:S11]  /*2860*/  IADD3 R29, PT, PT, R16, 0x1, RZ ;  /* 0x00000001101d7810 */ /* 0x004fd60007ffe0ff */
[----:B------:R-:W-:Y:S02]  /*2870*/  @P1 VIADD R29, R16, 0xffffffff ;  /* 0xffffffff101d1836 */ /* 0x000fe40000000000 */
[----:B---3--:R-:W-:Y:S02]  /*2880*/  VIADD R18, R18, 0xfffffffe ;  /* 0xfffffffe12127836 */ /* 0x008fe40000000000 */
[----:B------:R-:W-:-:S03]  /*2890*/  VIADD R14, R12, 0xfffffffe ;  /* 0xfffffffe0c0e7836 */ /* 0x000fc60000000000 */
[----:B------:R-:W-:-:S04]  /*28a0*/  VIMNMX R25, PT, PT, R18, R29, !PT ;  /* 0x0000001d12197248 */ /* 0x000fc80007fe0100 */
[----:B------:R-:W-:-:S04]  /*28b0*/  VIMNMX.RELU R14, P2, P2, R14, R25, !PT ;  /* 0x000000190e0e7248 */ /* 0x000fc80007a41100 */
[----:B------:R-:W-:-:S13]  /*28c0*/  ISETP.NE.AND P0, PT, R14, R29, PT ;  /* 0x0000001d0e00720c */ /* 0x000fda0003f05270 */
[----:B------:R-:W-:Y:S05]  /*28d0*/  @!P0 BRA `(.L_x_12) ;  /* 0x0000000000148947 */ /* 0x000fea0003800000 */
[----:B------:R-:W-:Y:S01]  /*28e0*/  ISETP.NE.AND P0, PT, R14, R18, PT ;  /* 0x000000120e00720c */ /* 0x000fe20003f05270 */
[----:B------:R-:W-:-:S12]  /*28f0*/  IMAD.MOV.U32 R16, RZ, RZ, 0x3 ;  /* 0x00000003ff107424 */ /* 0x000fd800078e00ff */
[----:B------:R-:W-:Y:S05]  /*2900*/  @!P0 BRA `(.L_x_13) ;  /* 0x0000000000108947 */ /* 0x000fea0003800000 */
[----:B------:R-:W-:Y:S01]  /*2910*/  SEL R16, RZ, 0x4, !P2 ;  /* 0x00000004ff107807 */ /* 0x000fe20005000000 */
[----:B------:R-:W-:Y:S06]  /*2920*/  BRA `(.L_x_13) ;  /* 0x0000000000087947 */ /* 0x000fec0003800000 */
.L_x_12:
[----:B------:R-:W-:-:S04]  /*2930*/  MOV R16, 0x1 ;  /* 0x0000000100107802 */ /* 0x000fc80000000f00 */
[----:B------:R-:W-:-:S07]  /*2940*/  SEL R16, R16, 0x2, !P1 ;  /* 0x0000000210107807 */ /* 0x000fce0004800000 */
.L_x_13:
[----:B------:R-:W-:Y:S05]  /*2950*/  BSYNC.RECONVERGENT B1 ;  /* 0x0000000000017941 */ /* 0x000fea0003800200 */
.L_x_11:
[----:B------:R-:W2:Y:S02]  /*2960*/  LD.E.64 R12, desc[UR36][R10.64+0x8] ;  /* 0x000008240a0c7980 */ /* 0x000ea4000c101b00 */
[----:B--2---:R-:W-:-:S05]  /*2970*/  IADD3 R12, P0, PT, R15, R12, RZ ;  /* 0x0000000c0f0c7210 */ /* 0x004fca0007f1e0ff */
[----:B------:R-:W-:-:S05]  /*2980*/  IMAD.X R13, R13, 0x1, R27, P0 ;  /* 0x000000010d0d7824 */ /* 0x000fca00000e061b */
[----:B------:R0:W-:Y:S04]  /*2990*/  ST.E.U8 desc[UR36][R12.64+0x1], R16 ;  /* 0x000001100c007985 */ /* 0x0001e8000c101124 */
[----:B------:R-:W2:Y:S02]  /*29a0*/  LD.E.64 R22, desc[UR36][R8.64+0x8] ;  /* 0x0000082408167980 */ /* 0x000ea4000c101b00 */
[----:B--2---:R-:W-:-:S04]  /*29b0*/  IMAD.WIDE R22, R15, 0x4, R22 ;  /* 0x000000040f167825 */ /* 0x004fc800078e0216 */
[----:B------:R-:W-:Y:S01]  /*29c0*/  VIADD R15, R15, 0x1 ;  /* 0x000000010f0f7836 */ /* 0x000fe20000000000 */
[----:B------:R0:W-:Y:S06]  /*29d0*/  ST.E desc[UR36][R22.64+0x4], R14 ;  /* 0x0000040e16007985 */ /* 0x0001ec000c101924 */
.L_x_10:
[----:B------:R-:W-:Y:S05]  /*29e0*/  BSYNC.RECONVERGENT B0 ;  /* 0x0000000000007941 */ /* 0x000fea0003800200 */
.L_x_9:
[----:B0-----:R-:W-:Y:S01]  /*29f0*/  VIMNMX R12, PT, PT, R3, 0x1, !PT ;  /* 0x00000001030c7848 */ /* 0x001fe20007fe0100 */
[----:B------:R-:W-:Y:S01]  /*2a00*/  VIADD R13, R21, 0x2 ;  /* 0x00000002150d7836 */ /* 0x000fe20000000000 */
[----:B------:R-:W-:Y:S03]  /*2a10*/  BAR.SYNC.DEFER_BLOCKING 0x0 ;  /* 0x0000000000007b1d */ /* 0x000fe60000010000 */
[----:B------:R-:W-:-:S05]  /*2a20*/  VIADD R12, R12, 0xfffffffd ;  /* 0xfffffffd0c0c7836 */ /* 0x000fca0000000000 */
[----:B------:R-:W-:Y:S02]  /*2a30*/  ISETP.NE.AND P0, PT, R21, R12, PT ;  /* 0x0000000c1500720c */ /* 0x000fe40003f05270 */
[----:B------:R-:W-:-:S11]  /*2a40*/  MOV R21, R13 ;  /* 0x0000000d00157202 */ /* 0x000fd60000000f00 */
[----:B------:R-:W-:Y:S05]  /*2a50*/  @P0 BRA `(.L_x_14) ;  /* 0xfffffff800780947 */ /* 0x000fea000383ffff */
.L_x_5:
        /* <DEDUP_REMOVED lines=19> */
[----:B--2---:R-:W-:-:S11]  /*2b90*/  VIADD R14, R0, 0x1 ;  /* 0x00000001000e7836 */ /* 0x004fd60000000000 */
[----:B------:R-:W-:Y:S02]  /*2ba0*/  @P1 VIADD R14, R0, 0xffffffff ;  /* 0xffffffff000e1836 */ /* 0x000fe40000000000 */
[----:B---3--:R-:W-:Y:S01]  /*2bb0*/  VIADD R23, R16, 0xfffffffe ;  /* 0xfffffffe10177836 */ /* 0x008fe20000000000 */
[----:B------:R-:W-:-:S04]  /*2bc0*/  IADD3 R0, PT, PT, R12, -0x2, RZ ;  /* 0xfffffffe0c007810 */ /* 0x000fc80007ffe0ff */
        /* <DEDUP_REMOVED lines=9> */
.L_x_17:
[----:B------:R-:W-:-:S05]  /*2c60*/  IMAD.MOV.U32 R0, RZ, RZ, 0x1 ;  /* 0x00000001ff007424 */ /* 0x000fca00078e00ff */
[----:B------:R-:W-:-:S07]  /*2c70*/  SEL R0, R0, 0x2, !P1 ;  /* 0x0000000200007807 */ /* 0x000fce0004800000 */
.L_x_18:
[----:B------:R-:W-:Y:S05]  /*2c80*/  BSYNC.RECONVERGENT B0 ;  /* 0x0000000000007941 */ /* 0x000fea0003800200 */
.L_x_16:
[----:B------:R-:W2:Y:S02]  /*2c90*/  LD.E.64 R10, desc[UR36][R10.64+0x8] ;  /* 0x000008240a0a7980 */ /* 0x000ea4000c101b00 */
[----:B--2---:R-:W-:-:S05]  /*2ca0*/  IADD3 R6, P0, PT, R10, R15, RZ ;  /* 0x0000000f0a067210 */ /* 0x004fca0007f1e0ff */
[----:B------:R-:W-:-:S05]  /*2cb0*/  IMAD.X R7, R11, 0x1, R3, P0 ;  /* 0x000000010b077824 */ /* 0x000fca00000e0603 */
[----:B------:R0:W-:Y:S04]  /*2cc0*/  ST.E.U8 desc[UR36][R6.64+0x1], R0 ;  /* 0x0000010006007985 */ /* 0x0001e8000c101124 */
[----:B------:R-:W2:Y:S02]  /*2cd0*/  LD.E.64 R8, desc[UR36][R8.64+0x8] ;  /* 0x0000082408087980 */ /* 0x000ea4000c101b00 */
[----:B--2---:R-:W-:-:S05]  /*2ce0*/  IMAD.WIDE R4, R15, 0x4, R8 ;  /* 0x000000040f047825 */ /* 0x004fca00078e0208 */
[----:B------:R0:W-:Y:S02]  /*2cf0*/  ST.E desc[UR36][R4.64+0x4], R25 ;  /* 0x0000041904007985 */ /* 0x0001e4000c101924 */
.L_x_15:
[----:B------:R-:W-:Y:S05]  /*2d00*/  WARPSYNC.ALL ;  /* 0x0000000000007948 */ /* 0x000fea0003800000 */
[----:B------:R-:W-:Y:S06]  /*2d10*/  BAR.SYNC.DEFER_BLOCKING 0x0 ;  /* 0x0000000000007b1d */ /* 0x000fec0000010000 */
.L_x_2:
[----:B------:R-:W1:Y:S01]  /*2d20*/  LDCU UR4, c[0x0][0x3b4] ;  /* 0x00007680ff0477ac */ /* 0x000e620008000800 */
[----:B------:R-:W-:-:S04]  /*2d30*/  UIADD3 UR39, UPT, UPT, UR39, 0x1, URZ ;  /* 0x0000000127277890 */ /* 0x000fc8000fffe0ff */
[----:B-1----:R-:W-:Y:S02]  /*2d40*/  UISETP.NE.AND UP0, UPT, UR39, UR4, UPT ;  /* 0x000000042700728c */ /* 0x002fe4000bf05270 */
[----:B------:R-:W-:Y:S01]  /*2d50*/  UIADD3 UR38, UPT, UPT, UR38, UR4, URZ ;  /* 0x0000000426267290 */ /* 0x000fe2000fffe0ff */
[----:B------:R-:W-:Y:S06]  /*2d60*/  BAR.SYNC.DEFER_BLOCKING 0x0 ;  /* 0x0000000000007b1d */ /* 0x000fec0000010000 */
[----:B------:R-:W-:Y:S05]  /*2d70*/  BRA.U UP0, `(.L_x_19) ;  /* 0xfffffff100707547 */ /* 0x000fea000b83ffff */
[----:B------:R-:W-:Y:S05]  /*2d80*/  EXIT ;  /* 0x000000000000794d */ /* 0x000fea0003800000 */
.L_x_20:
[----:B------:R-:W-:-:S00]  /*2d90*/  BRA `(.L_x_20) ;  /* 0xfffffffc00fc7947 */ /* 0x000fc0000383ffff */
[----:B------:R-:W-:-:S00]  /*2da0*/  NOP ;  /* 0x0000000000007918 */ /* 0x000fc00000000000 */
        /* <DEDUP_REMOVED lines=13> */
.L_x_21:


//--------------------- .nv.global.init           --------------------------
	.section	.nv.global.init,"aw",@progbits
.nv.global.init:
	.type		$str,@object
	.size		$str,(.L_0 - $str)
$str:
        /*0000*/ 	.byte	0x5b, 0x44, 0x49, 0x41, 0x47, 0x20, 0x49, 0x44, 0x58, 0x20, 0x25, 0x64, 0x5d, 0x20, 0x5b, 0x42
        /*0010*/ 	.byte	0x4c, 0x20, 0x25, 0x64, 0x5d, 0x5b, 0x54, 0x48, 0x20, 0x25, 0x64, 0x5d, 0x20, 0x73, 0x74, 0x61
        /*0020*/ 	.byte	0x72, 0x74, 0x5f, 0x78, 0x3d, 0x25, 0x64, 0x3b, 0x20, 0x73, 0x74, 0x61, 0x72, 0x74, 0x5f, 0x79
        /*0030*/ 	.byte	0x3d, 0x25, 0x64, 0x0a, 0x00
.L_0:


//--------------------- .nv.shared.reserved.0     --------------------------
	.section	.nv.shared.reserved.0,"aw",@nobits
	.weak		__nv_reservedSMEM_offset_0_alias
	.size		__nv_reservedSMEM_offset_0_alias, 0, 64
	.other		__nv_reservedSMEM_offset_0_alias,@"STO_CUDA_RESERVED_SHARED STV_DEFAULT"
__nv_reservedSMEM_offset_0_alias:
	.zero		0
	.zero		64


//--------------------- .nv.constant0._Z13kernel_launchPPcS0_PPPiPS0_S1_S0_ii --------------------------
	.section	.nv.constant0._Z13kernel_launchPPcS0_PPPiPS0_S1_S0_ii,"a",@progbits
	.sectionflags	@""
	.align	4
.nv.constant0._Z13kernel_launchPPcS0_PPPiPS0_S1_S0_ii:
	.zero		952


//--------------------- SYMBOLS --------------------------

	.type		.nv.reservedSmem.offset0,@object
	.size		.nv.reservedSmem.offset0,0x4
	.type		vprintf,@function
